	.target	sm_100a

	.elftype	@"ET_EXEC"


//--------------------- .note.nv.tkinfo           --------------------------
	.section	.note.nv.tkinfo,"",@"SHT_NOTE"
	.sectionflags	@"SHF_NOTE_NV_TKINFO"
	.tkinfo
        /*0018*/ 	.word	0x00000002
        /*0030*/ 	.string	""
        /*0030*/ 	.string	"ptxas"
        /*0030*/ 	.string	"Cuda compilation tools, release 13.0, V13.0.88"
        /*0030*/ 	.string	"Build cuda_13.0.r13.0/compiler.36424714_0"
        /*0030*/ 	.string	"-arch sm_100a -m 64 "



//--------------------- .note.nv.cuinfo           --------------------------
	.section	.note.nv.cuinfo,"",@"SHT_NOTE"
	.sectionflags	@"SHF_NOTE_NV_CUINFO"
        /*0018*/ 	.short	0x0002
        /*001a*/ 	.short	0x0064
        /*001c*/ 	.short	0x0082
	.zero		2


//--------------------- .nv.info                  --------------------------
	.section	.nv.info,"",@"SHT_CUDA_INFO"
	.align	4


	//----- nvinfo : EIATTR_REGCOUNT
	.align		4
        /*0000*/ 	.byte	0x04, 0x2f
        /*0002*/ 	.short	(.L_19 - .L_18)
	.align		4
.L_18:
        /*0004*/ 	.word	index@(_ZN7cutlass13device_kernelINS_4gemm6kernel13GemmUniversalIN4cute5tupleIJiiiiEEENS1_10collective13CollectiveMmaINS1_35MainloopSm100TmaUmmaWarpSpecializedILi34ELi2ELi4ENS5_IJNS4_1CILi1EEESB_SB_EEEEENS5_IJNSA_ILi128EEENSA_ILi64EEENSA_ILi32EEEEEENS_12float_e4m3_tENS5_IJSB_llEEENS_12float_e5m2_tESJ_NS4_8TiledMMAINS4_8MMA_AtomIJNS4_10MMA_TraitsINS4_19SM100_MMA_F8F6F4_SSEJSI_SK_fSE_SF_NS4_17integral_constantINS4_4UMMA5MajorELSR_1EEESS_NSP_INSQ_7ScaleInELST_0EEESU_EEEEEENS4_6LayoutISC_NS5_IJNSA_ILi0EEESY_SY_EEEEENS5_IJNS4_10UnderscoreES11_S11_EEEEENS4_13SM90_TMA_LOADENS4_14ComposedLayoutINS4_7SwizzleILi3ELi4ELi3EEENS4_18smem_ptr_flag_bitsILi8EEENSX_INS5_IJSE_NSA_ILi8EEEEEENS5_IJSB_SE_EEEEEEEvNS4_8identityES14_NS15_INS16_ILi2ELi4ELi3EEES19_NSX_INS5_IJSF_S1A_EEENS5_IJSB_SF_EEEEEEEvS1F_EENS_8epilogue10collective18CollectiveEpilogueINS1M_23Sm100TmaWarpSpecializedILi1ELi1ELi64ELb0ELb0EEEJSH_NS5_IJNSX_ISE_SB_EENSX_ISF_SB_EEEEESI_NS5_IJlSB_lEEESI_S1U_NS1M_6fusion15FusionCallbacksIS1Q_NS1V_17LinearCombinationISI_fSI_fLNS_15FloatRoundStyleE2EEESH_S1T_JEEENS4_5SM1004TMEM4LOAD26SM100_TMEM_LOAD_32dp32b64xES14_NS15_IS1G_S19_NSX_INS5_IJS1A_SF_EEENS5_IJSF_SB_EEEEEEENS4_39AutoVectorizingCopyWithAssumedAlignmentILi128EEENS4_14SM90_TMA_STOREES28_S2A_S2A_EEEvvEEEEvNT_6ParamsE)
        /*0008*/ 	.word	0x000000c2


	//----- nvinfo : EIATTR_FRAME_SIZE
	.align		4
.L_19:
        /*000c*/ 	.byte	0x04, 0x11
        /*000e*/ 	.short	(.L_21 - .L_20)
	.align		4
.L_20:
        /*0010*/ 	.word	index@($__internal_2_$__cuda_sm10x_tcgen05_guardrail_trap_unallocated_columns_being_dealloced)
        /*0014*/ 	.word	0x00000000


	//----- nvinfo : EIATTR_FRAME_SIZE
	.align		4
.L_21:
        /*0018*/ 	.byte	0x04, 0x11
        /*001a*/ 	.short	(.L_23 - .L_22)
	.align		4
.L_22:
        /*001c*/ 	.word	index@($__internal_1_$__cuda_sm10x_tcgen05_guardrail_trap_phase_invalid_during_alloc)
        /*0020*/ 	.word	0x00000000


	//----- nvinfo : EIATTR_FRAME_SIZE
	.align		4
.L_23:
        /*0024*/ 	.byte	0x04, 0x11
        /*0026*/ 	.short	(.L_25 - .L_24)
	.align		4
.L_24:
        /*0028*/ 	.word	index@($__internal_0_$__cuda_sm10x_tcgen05_guardrail_trap_col_being_dealloced_not_returned_by_alloc)
        /*002c*/ 	.word	0x00000000


	//----- nvinfo : EIATTR_FRAME_SIZE
	.align		4
.L_25:
        /*0030*/ 	.byte	0x04, 0x11
        /*0032*/ 	.short	(.L_27 - .L_26)
	.align		4
.L_26:
        /*0034*/ 	.word	index@(_ZN7cutlass13device_kernelINS_4gemm6kernel13GemmUniversalIN4cute5tupleIJiiiiEEENS1_10collective13CollectiveMmaINS1_35MainloopSm100TmaUmmaWarpSpecializedILi34ELi2ELi4ENS5_IJNS4_1CILi1EEESB_SB_EEEEENS5_IJNSA_ILi128EEENSA_ILi64EEENSA_ILi32EEEEEENS_12float_e4m3_tENS5_IJSB_llEEENS_12float_e5m2_tESJ_NS4_8TiledMMAINS4_8MMA_AtomIJNS4_10MMA_TraitsINS4_19SM100_MMA_F8F6F4_SSEJSI_SK_fSE_SF_NS4_17integral_constantINS4_4UMMA5MajorELSR_1EEESS_NSP_INSQ_7ScaleInELST_0EEESU_EEEEEENS4_6LayoutISC_NS5_IJNSA_ILi0EEESY_SY_EEEEENS5_IJNS4_10UnderscoreES11_S11_EEEEENS4_13SM90_TMA_LOADENS4_14ComposedLayoutINS4_7SwizzleILi3ELi4ELi3EEENS4_18smem_ptr_flag_bitsILi8EEENSX_INS5_IJSE_NSA_ILi8EEEEEENS5_IJSB_SE_EEEEEEEvNS4_8identityES14_NS15_INS16_ILi2ELi4ELi3EEES19_NSX_INS5_IJSF_S1A_EEENS5_IJSB_SF_EEEEEEEvS1F_EENS_8epilogue10collective18CollectiveEpilogueINS1M_23Sm100TmaWarpSpecializedILi1ELi1ELi64ELb0ELb0EEEJSH_NS5_IJNSX_ISE_SB_EENSX_ISF_SB_EEEEESI_NS5_IJlSB_lEEESI_S1U_NS1M_6fusion15FusionCallbacksIS1Q_NS1V_17LinearCombinationISI_fSI_fLNS_15FloatRoundStyleE2EEESH_S1T_JEEENS4_5SM1004TMEM4LOAD26SM100_TMEM_LOAD_32dp32b64xES14_NS15_IS1G_S19_NSX_INS5_IJS1A_SF_EEENS5_IJSF_SB_EEEEEEENS4_39AutoVectorizingCopyWithAssumedAlignmentILi128EEENS4_14SM90_TMA_STOREES28_S2A_S2A_EEEvvEEEEvNT_6ParamsE)
        /*0038*/ 	.word	0x00000000


	//----- nvinfo : EIATTR_MIN_STACK_SIZE
	.align		4
.L_27:
        /*003c*/ 	.byte	0x04, 0x12
        /*003e*/ 	.short	(.L_29 - .L_28)
	.align		4
.L_28:
        /*0040*/ 	.word	index@(_ZN7cutlass13device_kernelINS_4gemm6kernel13GemmUniversalIN4cute5tupleIJiiiiEEENS1_10collective13CollectiveMmaINS1_35MainloopSm100TmaUmmaWarpSpecializedILi34ELi2ELi4ENS5_IJNS4_1CILi1EEESB_SB_EEEEENS5_IJNSA_ILi128EEENSA_ILi64EEENSA_ILi32EEEEEENS_12float_e4m3_tENS5_IJSB_llEEENS_12float_e5m2_tESJ_NS4_8TiledMMAINS4_8MMA_AtomIJNS4_10MMA_TraitsINS4_19SM100_MMA_F8F6F4_SSEJSI_SK_fSE_SF_NS4_17integral_constantINS4_4UMMA5MajorELSR_1EEESS_NSP_INSQ_7ScaleInELST_0EEESU_EEEEEENS4_6LayoutISC_NS5_IJNSA_ILi0EEESY_SY_EEEEENS5_IJNS4_10UnderscoreES11_S11_EEEEENS4_13SM90_TMA_LOADENS4_14ComposedLayoutINS4_7SwizzleILi3ELi4ELi3EEENS4_18smem_ptr_flag_bitsILi8EEENSX_INS5_IJSE_NSA_ILi8EEEEEENS5_IJSB_SE_EEEEEEEvNS4_8identityES14_NS15_INS16_ILi2ELi4ELi3EEES19_NSX_INS5_IJSF_S1A_EEENS5_IJSB_SF_EEEEEEEvS1F_EENS_8epilogue10collective18CollectiveEpilogueINS1M_23Sm100TmaWarpSpecializedILi1ELi1ELi64ELb0ELb0EEEJSH_NS5_IJNSX_ISE_SB_EENSX_ISF_SB_EEEEESI_NS5_IJlSB_lEEESI_S1U_NS1M_6fusion15FusionCallbacksIS1Q_NS1V_17LinearCombinationISI_fSI_fLNS_15FloatRoundStyleE2EEESH_S1T_JEEENS4_5SM1004TMEM4LOAD26SM100_TMEM_LOAD_32dp32b64xES14_NS15_IS1G_S19_NSX_INS5_IJS1A_SF_EEENS5_IJSF_SB_EEEEEEENS4_39AutoVectorizingCopyWithAssumedAlignmentILi128EEENS4_14SM90_TMA_STOREES28_S2A_S2A_EEEvvEEEEvNT_6ParamsE)
        /*0044*/ 	.word	0x00000000
.L_29:


//--------------------- .nv.compat                --------------------------
	.section	.nv.compat,"",@"SHT_CUDA_COMPAT_INFO"
	.align	4
        /*0000*/ 	.byte	0x02, 0x09, 0x01, 0x00, 0x02, 0x02, 0x02, 0x00, 0x02, 0x05, 0x05, 0x00, 0x03, 0x07, 0x01, 0x01
        /*0010*/ 	.byte	0x02, 0x03, 0x01, 0x00, 0x02, 0x06, 0x01, 0x00, 0x04, 0x0b, 0x08, 0x00, 0x09, 0x00, 0x00, 0x00
        /*0020*/ 	.byte	0x00, 0x00, 0x00, 0x00


//--------------------- .nv.info._ZN7cutlass13device_kernelINS_4gemm6kernel13GemmUniversalIN4cute5tupleIJiiiiEEENS1_10collective13CollectiveMmaINS1_35MainloopSm100TmaUmmaWarpSpecializedILi34ELi2ELi4ENS5_IJNS4_1CILi1EEESB_SB_EEEEENS5_IJNSA_ILi128EEENSA_ILi64EEENSA_ILi32EEEEEENS_12float_e4m3_tENS5_IJSB_llEEENS_12float_e5m2_tESJ_NS4_8TiledMMAINS4_8MMA_AtomIJNS4_10MMA_TraitsINS4_19SM100_MMA_F8F6F4_SSEJSI_SK_fSE_SF_NS4_17integral_constantINS4_4UMMA5MajorELSR_1EEESS_NSP_INSQ_7ScaleInELST_0EEESU_EEEEEENS4_6LayoutISC_NS5_IJNSA_ILi0EEESY_SY_EEEEENS5_IJNS4_10UnderscoreES11_S11_EEEEENS4_13SM90_TMA_LOADENS4_14ComposedLayoutINS4_7SwizzleILi3ELi4ELi3EEENS4_18smem_ptr_flag_bitsILi8EEENSX_INS5_IJSE_NSA_ILi8EEEEEENS5_IJSB_SE_EEEEEEEvNS4_8identityES14_NS15_INS16_ILi2ELi4ELi3EEES19_NSX_INS5_IJSF_S1A_EEENS5_IJSB_SF_EEEEEEEvS1F_EENS_8epilogue10collective18CollectiveEpilogueINS1M_23Sm100TmaWarpSpecializedILi1ELi1ELi64ELb0ELb0EEEJSH_NS5_IJNSX_ISE_SB_EENSX_ISF_SB_EEEEESI_NS5_IJlSB_lEEESI_S1U_NS1M_6fusion15FusionCallbacksIS1Q_NS1V_17LinearCombinationISI_fSI_fLNS_15FloatRoundStyleE2EEESH_S1T_JEEENS4_5SM1004TMEM4LOAD26SM100_TMEM_LOAD_32dp32b64xES14_NS15_IS1G_S19_NSX_INS5_IJS1A_SF_EEENS5_IJSF_SB_EEEEEEENS4_39AutoVectorizingCopyWithAssumedAlignmentILi128EEENS4_14SM90_TMA_STOREES28_S2A_S2A_EEEvvEEEEvNT_6ParamsE --------------------------
	.section	.nv.info._ZN7cutlass13device_kernelINS_4gemm6kernel13GemmUniversalIN4cute5tupleIJiiiiEEENS1_10collective13CollectiveMmaINS1_35MainloopSm100TmaUmmaWarpSpecializedILi34ELi2ELi4ENS5_IJNS4_1CILi1EEESB_SB_EEEEENS5_IJNSA_ILi128EEENSA_ILi64EEENSA_ILi32EEEEEENS_12float_e4m3_tENS5_IJSB_llEEENS_12float_e5m2_tESJ_NS4_8TiledMMAINS4_8MMA_AtomIJNS4_10MMA_TraitsINS4_19SM100_MMA_F8F6F4_SSEJSI_SK_fSE_SF_NS4_17integral_constantINS4_4UMMA5MajorELSR_1EEESS_NSP_INSQ_7ScaleInELST_0EEESU_EEEEEENS4_6LayoutISC_NS5_IJNSA_ILi0EEESY_SY_EEEEENS5_IJNS4_10UnderscoreES11_S11_EEEEENS4_13SM90_TMA_LOADENS4_14ComposedLayoutINS4_7SwizzleILi3ELi4ELi3EEENS4_18smem_ptr_flag_bitsILi8EEENSX_INS5_IJSE_NSA_ILi8EEEEEENS5_IJSB_SE_EEEEEEEvNS4_8identityES14_NS15_INS16_ILi2ELi4ELi3EEES19_NSX_INS5_IJSF_S1A_EEENS5_IJSB_SF_EEEEEEEvS1F_EENS_8epilogue10collective18CollectiveEpilogueINS1M_23Sm100TmaWarpSpecializedILi1ELi1ELi64ELb0ELb0EEEJSH_NS5_IJNSX_ISE_SB_EENSX_ISF_SB_EEEEESI_NS5_IJlSB_lEEESI_S1U_NS1M_6fusion15FusionCallbacksIS1Q_NS1V_17LinearCombinationISI_fSI_fLNS_15FloatRoundStyleE2EEESH_S1T_JEEENS4_5SM1004TMEM4LOAD26SM100_TMEM_LOAD_32dp32b64xES14_NS15_IS1G_S19_NSX_INS5_IJS1A_SF_EEENS5_IJSF_SB_EEEEEEENS4_39AutoVectorizingCopyWithAssumedAlignmentILi128EEENS4_14SM90_TMA_STOREES28_S2A_S2A_EEEvvEEEEvNT_6ParamsE,"",@"SHT_CUDA_INFO"
	.sectionflags	@""
	.align	4


	//----- nvinfo : EIATTR_CUDA_API_VERSION
	.align		4
        /*0000*/ 	.byte	0x04, 0x37
        /*0002*/ 	.short	(.L_31 - .L_30)
.L_30:
        /*0004*/ 	.word	0x00000082


	//----- nvinfo : EIATTR_KPARAM_INFO
	.align		4
.L_31:
        /*0008*/ 	.byte	0x04, 0x17
        /*000a*/ 	.short	(.L_33 - .L_32)
.L_32:
        /*000c*/ 	.word	0x00000000
        /*0010*/ 	.short	0x0000
        /*0012*/ 	.short	0x0000
        /*0014*/ 	.byte	0x00, 0xf0, 0x01, 0x20


	//----- nvinfo : EIATTR_AT_ENTRY_FRAGMENTS
	.align		4
.L_33:
        /*0018*/ 	.byte	0x04, 0x4f
        /*001a*/ 	.short	(.L_35 - .L_34)


	//   ....[0]....
.L_34:
        /*001c*/ 	.word	0x00000006


	//----- nvinfo : EIATTR_RESERVED_SMEM_USED
	.align		4
.L_35:
        /*0020*/ 	.byte	0x01, 0x41
	.zero		2


	//----- nvinfo : EIATTR_SPARSE_MMA_MASK
	.align		4
        /*0024*/ 	.byte	0x03, 0x50
        /*0026*/ 	.short	0x0000


	//----- nvinfo : EIATTR_TCGEN05_1CTA_USED
	.align		4
        /*0028*/ 	.byte	0x01, 0x51
	.zero		2


	//----- nvinfo : EIATTR_MAXREG_COUNT
	.align		4
        /*002c*/ 	.byte	0x03, 0x1b
        /*002e*/ 	.short	0x00ff


	//----- nvinfo : EIATTR_NUM_BARRIERS
	.align		4
        /*0030*/ 	.byte	0x02, 0x4c
        /*0032*/ 	.byte	0x07
	.zero		1


	//----- nvinfo : EIATTR_EXTERNS
	.align		4
        /*0034*/ 	.byte	0x04, 0x0f
        /*0036*/ 	.short	(.L_37 - .L_36)


	//   ....[0]....
	.align		4
.L_36:
        /*0038*/ 	.word	index@(__assertfail)


	//----- nvinfo : EIATTR_MERCURY_ISA_VERSION
	.align		4
.L_37:
        /*003c*/ 	.byte	0x03, 0x5f
        /*003e*/ 	.short	0x0101


	//----- nvinfo : EIATTR_INT_WARP_WIDE_INSTR_OFFSETS
	.align		4
        /*0040*/ 	.byte	0x04, 0x31
        /*0042*/ 	.short	(.L_39 - .L_38)


	//   ....[0]....
.L_38:
        /*0044*/ 	.word	0x00002170


	//   ....[1]....
        /*0048*/ 	.word	0x00004b50


	//   ....[2]....
        /*004c*/ 	.word	0x00004b70


	//   ....[3]....
        /*0050*/ 	.word	0x00004ba0


	//   ....[4]....
        /*0054*/ 	.word	0x000055b0


	//   ....[5]....
        /*0058*/ 	.word	0x000056a0


	//----- nvinfo : EIATTR_COOP_GROUP_MASK_REGIDS
	.align		4
.L_39:
        /*005c*/ 	.byte	0x04, 0x29
        /*005e*/ 	.short	(.L_41 - .L_40)


	//   ....[0]....
.L_40:
        /*0060*/ 	.word	0xffffffff


	//   ....[1]....
        /*0064*/ 	.word	0xffffffff


	//   ....[2]....
        /*0068*/ 	.word	0xffffffff


	//   ....[3]....
        /*006c*/ 	.word	0xffffffff


	//   ....[4]....
        /*0070*/ 	.word	0xffffffff


	//   ....[5]....
        /*0074*/ 	.word	0xffffffff


	//   ....[6]....
        /*0078*/ 	.word	0xffffffff


	//   ....[7]....
        /*007c*/ 	.word	0xffffffff


	//   ....[8]....
        /*0080*/ 	.word	0xffffffff


	//   ....[9]....
        /*0084*/ 	.word	0xffffffff


	//   ....[10]....
        /*0088*/ 	.word	0xffffffff


	//   ....[11]....
        /*008c*/ 	.word	0xffffffff


	//   ....[12]....
        /*0090*/ 	.word	0xffffffff


	//----- nvinfo : EIATTR_COOP_GROUP_INSTR_OFFSETS
	.align		4
.L_41:
        /*0094*/ 	.byte	0x04, 0x28
        /*0096*/ 	.short	(.L_43 - .L_42)


	//   ....[0]....
.L_42:
        /*0098*/ 	.word	0x00000090


	//   ....[1]....
        /*009c*/ 	.word	0x000004d0


	//   ....[2]....
        /*00a0*/ 	.word	0x00000a30


	//   ....[3]....
        /*00a4*/ 	.word	0x00000b70


	//   ....[4]....
        /*00a8*/ 	.word	0x00000c70


	//   ....[5]....
        /*00ac*/ 	.word	0x00000de0


	//   ....[6]....
        /*00b0*/ 	.word	0x00000f80


	//   ....[7]....
        /*00b4*/ 	.word	0x00002050


	//   ....[8]....
        /*00b8*/ 	.word	0x00003f10


	//   ....[9]....
        /*00bc*/ 	.word	0x00004120


	//   ....[10]....
        /*00c0*/ 	.word	0x00004150


	//   ....[11]....
        /*00c4*/ 	.word	0x00004a30


	//   ....[12]....
        /*00c8*/ 	.word	0x00004c60


	//----- nvinfo : EIATTR_VRC_CTA_INIT_COUNT
	.align		4
.L_43:
        /*00cc*/ 	.byte	0x02, 0x4a
        /*00ce*/ 	.byte	0x80
	.zero		1


	//----- nvinfo : EIATTR_SYSCALL_OFFSETS
	.align		4
        /*00d0*/ 	.byte	0x04, 0x46
        /*00d2*/ 	.short	(.L_45 - .L_44)


	//   ....[0]....
.L_44:
        /*00d4*/ 	.word	0x00006090


	//   ....[1]....
        /*00d8*/ 	.word	0x000061d0


	//   ....[2]....
        /*00dc*/ 	.word	0x00006970


	//----- nvinfo : EIATTR_MBARRIER_INSTR_OFFSETS
	.align		4
.L_45:
        /*00e0*/ 	.byte	0x04, 0x39
        /*00e2*/ 	.short	(.L_47 - .L_46)


	//   ....[0]....
.L_46:
        /*00e4*/ 	.word	0x000005d0
        /*00e8*/ 	.word	0x000000ff
        /*00ec*/ 	.word	0x00000000
        /*00f0*/ 	.short	0x0100
        /*00f2*/ 	.byte	0x05
	.zero		1


	//   ....[1]....
        /*00f4*/ 	.word	0x000005e0
        /*00f8*/ 	.word	0x000000ff
        /*00fc*/ 	.word	0x00000110
        /*0100*/ 	.short	0x0100
        /*0102*/ 	.byte	0x05
	.zero		1


	//   ....[2]....
        /*0104*/ 	.word	0x000005f0
        /*0108*/ 	.word	0x000000ff
        /*010c*/ 	.word	0x00000008
        /*0110*/ 	.short	0x0100
        /*0112*/ 	.byte	0x05
	.zero		1


	//   ....[3]....
        /*0114*/ 	.word	0x00000600
        /*0118*/ 	.word	0x000000ff
        /*011c*/ 	.word	0x00000118
        /*0120*/ 	.short	0x0100
        /*0122*/ 	.byte	0x05
	.zero		1


	//   ....[4]....
        /*0124*/ 	.word	0x00000610
        /*0128*/ 	.word	0x000000ff
        /*012c*/ 	.word	0x00000010
        /*0130*/ 	.short	0x0100
        /*0132*/ 	.byte	0x05
	.zero		1


	//   ....[5]....
        /*0134*/ 	.word	0x00000620
        /*0138*/ 	.word	0x000000ff
        /*013c*/ 	.word	0x00000120
        /*0140*/ 	.short	0x0100
        /*0142*/ 	.byte	0x05
	.zero		1


	//   ....[6]....
        /*0144*/ 	.word	0x00000630
        /*0148*/ 	.word	0x000000ff
        /*014c*/ 	.word	0x00000018
        /*0150*/ 	.short	0x0100
        /*0152*/ 	.byte	0x05
	.zero		1


	//   ....[7]....
        /*0154*/ 	.word	0x00000640
        /*0158*/ 	.word	0x000000ff
        /*015c*/ 	.word	0x00000128
        /*0160*/ 	.short	0x0100
        /*0162*/ 	.byte	0x05
	.zero		1


	//   ....[8]....
        /*0164*/ 	.word	0x00000650
        /*0168*/ 	.word	0x000000ff
        /*016c*/ 	.word	0x00000020
        /*0170*/ 	.short	0x0100
        /*0172*/ 	.byte	0x05
	.zero		1


	//   ....[9]....
        /*0174*/ 	.word	0x00000660
        /*0178*/ 	.word	0x000000ff
        /*017c*/ 	.word	0x00000130
        /*0180*/ 	.short	0x0100
        /*0182*/ 	.byte	0x05
	.zero		1


	//   ....[10]....
        /*0184*/ 	.word	0x00000670
        /*0188*/ 	.word	0x000000ff
        /*018c*/ 	.word	0x00000028
        /*0190*/ 	.short	0x0100
        /*0192*/ 	.byte	0x05
	.zero		1


	//   ....[11]....
        /*0194*/ 	.word	0x00000680
        /*0198*/ 	.word	0x000000ff
        /*019c*/ 	.word	0x00000138
        /*01a0*/ 	.short	0x0100
        /*01a2*/ 	.byte	0x05
	.zero		1


	//   ....[12]....
        /*01a4*/ 	.word	0x00000690
        /*01a8*/ 	.word	0x000000ff
        /*01ac*/ 	.word	0x00000030
        /*01b0*/ 	.short	0x0100
        /*01b2*/ 	.byte	0x05
	.zero		1


	//   ....[13]....
        /*01b4*/ 	.word	0x000006a0
        /*01b8*/ 	.word	0x000000ff
        /*01bc*/ 	.word	0x00000140
        /*01c0*/ 	.short	0x0100
        /*01c2*/ 	.byte	0x05
	.zero		1


	//   ....[14]....
        /*01c4*/ 	.word	0x000006b0
        /*01c8*/ 	.word	0x000000ff
        /*01cc*/ 	.word	0x00000038
        /*01d0*/ 	.short	0x0100
        /*01d2*/ 	.byte	0x05
	.zero		1


	//   ....[15]....
        /*01d4*/ 	.word	0x000006c0
        /*01d8*/ 	.word	0x000000ff
        /*01dc*/ 	.word	0x00000148
        /*01e0*/ 	.short	0x0100
        /*01e2*/ 	.byte	0x05
	.zero		1


	//   ....[16]....
        /*01e4*/ 	.word	0x000006d0
        /*01e8*/ 	.word	0x000000ff
        /*01ec*/ 	.word	0x00000040
        /*01f0*/ 	.short	0x0100
        /*01f2*/ 	.byte	0x05
	.zero		1


	//   ....[17]....
        /*01f4*/ 	.word	0x000006e0
        /*01f8*/ 	.word	0x000000ff
        /*01fc*/ 	.word	0x00000150
        /*0200*/ 	.short	0x0100
        /*0202*/ 	.byte	0x05
	.zero		1


	//   ....[18]....
        /*0204*/ 	.word	0x000006f0
        /*0208*/ 	.word	0x000000ff
        /*020c*/ 	.word	0x00000048
        /*0210*/ 	.short	0x0100
        /*0212*/ 	.byte	0x05
	.zero		1


	//   ....[19]....
        /*0214*/ 	.word	0x00000700
        /*0218*/ 	.word	0x000000ff
        /*021c*/ 	.word	0x00000158
        /*0220*/ 	.short	0x0100
        /*0222*/ 	.byte	0x05
	.zero		1


	//   ....[20]....
        /*0224*/ 	.word	0x00000710
        /*0228*/ 	.word	0x000000ff
        /*022c*/ 	.word	0x00000050
        /*0230*/ 	.short	0x0100
        /*0232*/ 	.byte	0x05
	.zero		1


	//   ....[21]....
        /*0234*/ 	.word	0x00000720
        /*0238*/ 	.word	0x000000ff
        /*023c*/ 	.word	0x00000160
        /*0240*/ 	.short	0x0100
        /*0242*/ 	.byte	0x05
	.zero		1


	//   ....[22]....
        /*0244*/ 	.word	0x00000730
        /*0248*/ 	.word	0x000000ff
        /*024c*/ 	.word	0x00000058
        /*0250*/ 	.short	0x0100
        /*0252*/ 	.byte	0x05
	.zero		1


	//   ....[23]....
        /*0254*/ 	.word	0x00000740
        /*0258*/ 	.word	0x000000ff
        /*025c*/ 	.word	0x00000168
        /*0260*/ 	.short	0x0100
        /*0262*/ 	.byte	0x05
	.zero		1


	//   ....[24]....
        /*0264*/ 	.word	0x00000750
        /*0268*/ 	.word	0x000000ff
        /*026c*/ 	.word	0x00000060
        /*0270*/ 	.short	0x0100
        /*0272*/ 	.byte	0x05
	.zero		1


	//   ....[25]....
        /*0274*/ 	.word	0x00000760
        /*0278*/ 	.word	0x000000ff
        /*027c*/ 	.word	0x00000170
        /*0280*/ 	.short	0x0100
        /*0282*/ 	.byte	0x05
	.zero		1


	//   ....[26]....
        /*0284*/ 	.word	0x00000770
        /*0288*/ 	.word	0x000000ff
        /*028c*/ 	.word	0x00000068
        /*0290*/ 	.short	0x0100
        /*0292*/ 	.byte	0x05
	.zero		1


	//   ....[27]....
        /*0294*/ 	.word	0x00000780
        /*0298*/ 	.word	0x000000ff
        /*029c*/ 	.word	0x00000178
        /*02a0*/ 	.short	0x0100
        /*02a2*/ 	.byte	0x05
	.zero		1


	//   ....[28]....
        /*02a4*/ 	.word	0x00000790
        /*02a8*/ 	.word	0x000000ff
        /*02ac*/ 	.word	0x00000070
        /*02b0*/ 	.short	0x0100
        /*02b2*/ 	.byte	0x05
	.zero		1


	//   ....[29]....
        /*02b4*/ 	.word	0x000007a0
        /*02b8*/ 	.word	0x000000ff
        /*02bc*/ 	.word	0x00000180
        /*02c0*/ 	.short	0x0100
        /*02c2*/ 	.byte	0x05
	.zero		1


	//   ....[30]....
        /*02c4*/ 	.word	0x000007b0
        /*02c8*/ 	.word	0x000000ff
        /*02cc*/ 	.word	0x00000078
        /*02d0*/ 	.short	0x0100
        /*02d2*/ 	.byte	0x05
	.zero		1


	//   ....[31]....
        /*02d4*/ 	.word	0x000007c0
        /*02d8*/ 	.word	0x000000ff
        /*02dc*/ 	.word	0x00000188
        /*02e0*/ 	.short	0x0100
        /*02e2*/ 	.byte	0x05
	.zero		1


	//   ....[32]....
        /*02e4*/ 	.word	0x000007d0
        /*02e8*/ 	.word	0x000000ff
        /*02ec*/ 	.word	0x00000080
        /*02f0*/ 	.short	0x0100
        /*02f2*/ 	.byte	0x05
	.zero		1


	//   ....[33]....
        /*02f4*/ 	.word	0x000007e0
        /*02f8*/ 	.word	0x000000ff
        /*02fc*/ 	.word	0x00000190
        /*0300*/ 	.short	0x0100
        /*0302*/ 	.byte	0x05
	.zero		1


	//   ....[34]....
        /*0304*/ 	.word	0x000007f0
        /*0308*/ 	.word	0x000000ff
        /*030c*/ 	.word	0x00000088
        /*0310*/ 	.short	0x0100
        /*0312*/ 	.byte	0x05
	.zero		1


	//   ....[35]....
        /*0314*/ 	.word	0x00000800
        /*0318*/ 	.word	0x000000ff
        /*031c*/ 	.word	0x00000198
        /*0320*/ 	.short	0x0100
        /*0322*/ 	.byte	0x05
	.zero		1


	//   ....[36]....
        /*0324*/ 	.word	0x00000810
        /*0328*/ 	.word	0x000000ff
        /*032c*/ 	.word	0x00000090
        /*0330*/ 	.short	0x0100
        /*0332*/ 	.byte	0x05
	.zero		1


	//   ....[37]....
        /*0334*/ 	.word	0x00000820
        /*0338*/ 	.word	0x000000ff
        /*033c*/ 	.word	0x000001a0
        /*0340*/ 	.short	0x0100
        /*0342*/ 	.byte	0x05
	.zero		1


	//   ....[38]....
        /*0344*/ 	.word	0x00000830
        /*0348*/ 	.word	0x000000ff
        /*034c*/ 	.word	0x00000098
        /*0350*/ 	.short	0x0100
        /*0352*/ 	.byte	0x05
	.zero		1


	//   ....[39]....
        /*0354*/ 	.word	0x00000840
        /*0358*/ 	.word	0x000000ff
        /*035c*/ 	.word	0x000001a8
        /*0360*/ 	.short	0x0100
        /*0362*/ 	.byte	0x05
	.zero		1


	//   ....[40]....
        /*0364*/ 	.word	0x00000850
        /*0368*/ 	.word	0x000000ff
        /*036c*/ 	.word	0x000000a0
        /*0370*/ 	.short	0x0100
        /*0372*/ 	.byte	0x05
	.zero		1


	//   ....[41]....
        /*0374*/ 	.word	0x00000860
        /*0378*/ 	.word	0x000000ff
        /*037c*/ 	.word	0x000001b0
        /*0380*/ 	.short	0x0100
        /*0382*/ 	.byte	0x05
	.zero		1


	//   ....[42]....
        /*0384*/ 	.word	0x00000870
        /*0388*/ 	.word	0x000000ff
        /*038c*/ 	.word	0x000000a8
        /*0390*/ 	.short	0x0100
        /*0392*/ 	.byte	0x05
	.zero		1


	//   ....[43]....
        /*0394*/ 	.word	0x00000880
        /*0398*/ 	.word	0x000000ff
        /*039c*/ 	.word	0x000001b8
        /*03a0*/ 	.short	0x0100
        /*03a2*/ 	.byte	0x05
	.zero		1


	//   ....[44]....
        /*03a4*/ 	.word	0x00000890
        /*03a8*/ 	.word	0x000000ff
        /*03ac*/ 	.word	0x000000b0
        /*03b0*/ 	.short	0x0100
        /*03b2*/ 	.byte	0x05
	.zero		1


	//   ....[45]....
        /*03b4*/ 	.word	0x000008a0
        /*03b8*/ 	.word	0x000000ff
        /*03bc*/ 	.word	0x000001c0
        /*03c0*/ 	.short	0x0100
        /*03c2*/ 	.byte	0x05
	.zero		1


	//   ....[46]....
        /*03c4*/ 	.word	0x000008b0
        /*03c8*/ 	.word	0x000000ff
        /*03cc*/ 	.word	0x000000b8
        /*03d0*/ 	.short	0x0100
        /*03d2*/ 	.byte	0x05
	.zero		1


	//   ....[47]....
        /*03d4*/ 	.word	0x000008c0
        /*03d8*/ 	.word	0x000000ff
        /*03dc*/ 	.word	0x000001c8
        /*03e0*/ 	.short	0x0100
        /*03e2*/ 	.byte	0x05
	.zero		1


	//   ....[48]....
        /*03e4*/ 	.word	0x000008d0
        /*03e8*/ 	.word	0x000000ff
        /*03ec*/ 	.word	0x000000c0
        /*03f0*/ 	.short	0x0100
        /*03f2*/ 	.byte	0x05
	.zero		1


	//   ....[49]....
        /*03f4*/ 	.word	0x000008e0
        /*03f8*/ 	.word	0x000000ff
        /*03fc*/ 	.word	0x000001d0
        /*0400*/ 	.short	0x0100
        /*0402*/ 	.byte	0x05
	.zero		1


	//   ....[50]....
        /*0404*/ 	.word	0x000008f0
        /*0408*/ 	.word	0x000000ff
        /*040c*/ 	.word	0x000000c8
        /*0410*/ 	.short	0x0100
        /*0412*/ 	.byte	0x05
	.zero		1


	//   ....[51]....
        /*0414*/ 	.word	0x00000900
        /*0418*/ 	.word	0x000000ff
        /*041c*/ 	.word	0x000001d8
        /*0420*/ 	.short	0x0100
        /*0422*/ 	.byte	0x05
	.zero		1


	//   ....[52]....
        /*0424*/ 	.word	0x00000910
        /*0428*/ 	.word	0x000000ff
        /*042c*/ 	.word	0x000000d0
        /*0430*/ 	.short	0x0100
        /*0432*/ 	.byte	0x05
	.zero		1


	//   ....[53]....
        /*0434*/ 	.word	0x00000920
        /*0438*/ 	.word	0x000000ff
        /*043c*/ 	.word	0x000001e0
        /*0440*/ 	.short	0x0100
        /*0442*/ 	.byte	0x05
	.zero		1


	//   ....[54]....
        /*0444*/ 	.word	0x00000930
        /*0448*/ 	.word	0x000000ff
        /*044c*/ 	.word	0x000000d8
        /*0450*/ 	.short	0x0100
        /*0452*/ 	.byte	0x05
	.zero		1


	//   ....[55]....
        /*0454*/ 	.word	0x00000940
        /*0458*/ 	.word	0x000000ff
        /*045c*/ 	.word	0x000001e8
        /*0460*/ 	.short	0x0100
        /*0462*/ 	.byte	0x05
	.zero		1


	//   ....[56]....
        /*0464*/ 	.word	0x00000950
        /*0468*/ 	.word	0x000000ff
        /*046c*/ 	.word	0x000000e0
        /*0470*/ 	.short	0x0100
        /*0472*/ 	.byte	0x05
	.zero		1


	//   ....[57]....
        /*0474*/ 	.word	0x00000960
        /*0478*/ 	.word	0x000000ff
        /*047c*/ 	.word	0x000001f0
        /*0480*/ 	.short	0x0100
        /*0482*/ 	.byte	0x05
	.zero		1


	//   ....[58]....
        /*0484*/ 	.word	0x00000970
        /*0488*/ 	.word	0x000000ff
        /*048c*/ 	.word	0x000000e8
        /*0490*/ 	.short	0x0100
        /*0492*/ 	.byte	0x05
	.zero		1


	//   ....[59]....
        /*0494*/ 	.word	0x00000980
        /*0498*/ 	.word	0x000000ff
        /*049c*/ 	.word	0x000001f8
        /*04a0*/ 	.short	0x0100
        /*04a2*/ 	.byte	0x05
	.zero		1


	//   ....[60]....
        /*04a4*/ 	.word	0x00000990
        /*04a8*/ 	.word	0x000000ff
        /*04ac*/ 	.word	0x000000f0
        /*04b0*/ 	.short	0x0100
        /*04b2*/ 	.byte	0x05
	.zero		1


	//   ....[61]....
        /*04b4*/ 	.word	0x000009a0
        /*04b8*/ 	.word	0x000000ff
        /*04bc*/ 	.word	0x00000200
        /*04c0*/ 	.short	0x0100
        /*04c2*/ 	.byte	0x05
	.zero		1


	//   ....[62]....
        /*04c4*/ 	.word	0x000009b0
        /*04c8*/ 	.word	0x000000ff
        /*04cc*/ 	.word	0x000000f8
        /*04d0*/ 	.short	0x0100
        /*04d2*/ 	.byte	0x05
	.zero		1


	//   ....[63]....
        /*04d4*/ 	.word	0x000009c0
        /*04d8*/ 	.word	0x000000ff
        /*04dc*/ 	.word	0x00000208
        /*04e0*/ 	.short	0x0100
        /*04e2*/ 	.byte	0x05
	.zero		1


	//   ....[64]....
        /*04e4*/ 	.word	0x000009d0
        /*04e8*/ 	.word	0x000000ff
        /*04ec*/ 	.word	0x00000100
        /*04f0*/ 	.short	0x0100
        /*04f2*/ 	.byte	0x05
	.zero		1


	//   ....[65]....
        /*04f4*/ 	.word	0x000009e0
        /*04f8*/ 	.word	0x000000ff
        /*04fc*/ 	.word	0x00000210
        /*0500*/ 	.short	0x0100
        /*0502*/ 	.byte	0x05
	.zero		1


	//   ....[66]....
        /*0504*/ 	.word	0x000009f0
        /*0508*/ 	.word	0x000000ff
        /*050c*/ 	.word	0x00000108
        /*0510*/ 	.short	0x0100
        /*0512*/ 	.byte	0x05
	.zero		1


	//   ....[67]....
        /*0514*/ 	.word	0x00000a00
        /*0518*/ 	.word	0x000000ff
        /*051c*/ 	.word	0x00000218
        /*0520*/ 	.short	0x0100
        /*0522*/ 	.byte	0x05
	.zero		1


	//   ....[68]....
        /*0524*/ 	.word	0x00000b40
        /*0528*/ 	.word	0x000000ff
        /*052c*/ 	.word	0x00000220
        /*0530*/ 	.short	0x0100
        /*0532*/ 	.byte	0x06
	.zero		1


	//   ....[69]....
        /*0534*/ 	.word	0x00000b50
        /*0538*/ 	.word	0x000000ff
        /*053c*/ 	.word	0x00000228
        /*0540*/ 	.short	0x0100
        /*0542*/ 	.byte	0x06
	.zero		1


	//   ....[70]....
        /*0544*/ 	.word	0x00000c40
        /*0548*/ 	.word	0x000000ff
        /*054c*/ 	.word	0x00000230
        /*0550*/ 	.short	0x0100
        /*0552*/ 	.byte	0x05
	.zero		1


	//   ....[71]....
        /*0554*/ 	.word	0x00000c50
        /*0558*/ 	.word	0x000000ff
        /*055c*/ 	.word	0x00000238
        /*0560*/ 	.short	0x0100
        /*0562*/ 	.byte	0x05
	.zero		1


	//   ....[72]....
        /*0564*/ 	.word	0x00000d90
        /*0568*/ 	.word	0x000000ff
        /*056c*/ 	.word	0x00000240
        /*0570*/ 	.short	0x0100
        /*0572*/ 	.byte	0x05
	.zero		1


	//   ....[73]....
        /*0574*/ 	.word	0x00000da0
        /*0578*/ 	.word	0x000000ff
        /*057c*/ 	.word	0x00000250
        /*0580*/ 	.short	0x0100
        /*0582*/ 	.byte	0x05
	.zero		1


	//   ....[74]....
        /*0584*/ 	.word	0x00000db0
        /*0588*/ 	.word	0x000000ff
        /*058c*/ 	.word	0x00000248
        /*0590*/ 	.short	0x0100
        /*0592*/ 	.byte	0x05
	.zero		1


	//   ....[75]....
        /*0594*/ 	.word	0x00000dc0
        /*0598*/ 	.word	0x000000ff
        /*059c*/ 	.word	0x00000258
        /*05a0*/ 	.short	0x0100
        /*05a2*/ 	.byte	0x05
	.zero		1


	//   ....[76]....
        /*05a4*/ 	.word	0x00000ef0
        /*05a8*/ 	.word	0x000000ff
        /*05ac*/ 	.word	0x00000260
        /*05b0*/ 	.short	0x0100
        /*05b2*/ 	.byte	0x06
	.zero		1


	//   ....[77]....
        /*05b4*/ 	.word	0x00000f00
        /*05b8*/ 	.word	0x000000ff
        /*05bc*/ 	.word	0x00000280
        /*05c0*/ 	.short	0x0100
        /*05c2*/ 	.byte	0x06
	.zero		1


	//   ....[78]....
        /*05c4*/ 	.word	0x00000f10
        /*05c8*/ 	.word	0x000000ff
        /*05cc*/ 	.word	0x00000268
        /*05d0*/ 	.short	0x0100
        /*05d2*/ 	.byte	0x06
	.zero		1


	//   ....[79]....
        /*05d4*/ 	.word	0x00000f20
        /*05d8*/ 	.word	0x000000ff
        /*05dc*/ 	.word	0x00000288
        /*05e0*/ 	.short	0x0100
        /*05e2*/ 	.byte	0x06
	.zero		1


	//   ....[80]....
        /*05e4*/ 	.word	0x00000f30
        /*05e8*/ 	.word	0x000000ff
        /*05ec*/ 	.word	0x00000270
        /*05f0*/ 	.short	0x0100
        /*05f2*/ 	.byte	0x06
	.zero		1


	//   ....[81]....
        /*05f4*/ 	.word	0x00000f40
        /*05f8*/ 	.word	0x000000ff
        /*05fc*/ 	.word	0x00000290
        /*0600*/ 	.short	0x0100
        /*0602*/ 	.byte	0x06
	.zero		1


	//   ....[82]....
        /*0604*/ 	.word	0x00000f50
        /*0608*/ 	.word	0x000000ff
        /*060c*/ 	.word	0x00000278
        /*0610*/ 	.short	0x0100
        /*0612*/ 	.byte	0x06
	.zero		1


	//   ....[83]....
        /*0614*/ 	.word	0x00000f60
        /*0618*/ 	.word	0x000000ff
        /*061c*/ 	.word	0x00000298
        /*0620*/ 	.short	0x0100
        /*0622*/ 	.byte	0x06
	.zero		1


	//   ....[84]....
        /*0624*/ 	.word	0x00001050
        /*0628*/ 	.word	0x000000ff
        /*062c*/ 	.word	0x000002a0
        /*0630*/ 	.short	0x0100
        /*0632*/ 	.byte	0x05
	.zero		1


	//   ....[85]....
        /*0634*/ 	.word	0x00001060
        /*0638*/ 	.word	0x000000ff
        /*063c*/ 	.word	0x000002b0
        /*0640*/ 	.short	0x0100
        /*0642*/ 	.byte	0x05
	.zero		1


	//   ....[86]....
        /*0644*/ 	.word	0x00001070
        /*0648*/ 	.word	0x000000ff
        /*064c*/ 	.word	0x000002a8
        /*0650*/ 	.short	0x0100
        /*0652*/ 	.byte	0x05
	.zero		1


	//   ....[87]....
        /*0654*/ 	.word	0x00001080
        /*0658*/ 	.word	0x000000ff
        /*065c*/ 	.word	0x000002b8
        /*0660*/ 	.short	0x0100
        /*0662*/ 	.byte	0x05
	.zero		1


	//   ....[88]....
        /*0664*/ 	.word	0x00001950
        /*0668*/ 	.word	0x00000003
        /*066c*/ 	.word	0x000002b0
        /*0670*/ 	.short	0x010a
        /*0672*/ 	.byte	0xff
	.zero		1


	//   ....[89]....
        /*0674*/ 	.word	0x00001980
        /*0678*/ 	.word	0x00000003
        /*067c*/ 	.word	0x000002a0
        /*0680*/ 	.short	0x0101
        /*0682*/ 	.byte	0xff
	.zero		1


	//   ....[90]....
        /*0684*/ 	.word	0x00001a50
        /*0688*/ 	.word	0x000000ff
        /*068c*/ 	.word	0x00000110
        /*0690*/ 	.short	0x010a
        /*0692*/ 	.byte	0x08
	.zero		1


	//   ....[91]....
        /*0694*/ 	.word	0x00001af0
        /*0698*/ 	.word	0x000000ff
        /*069c*/ 	.word	0x00000110
        /*06a0*/ 	.short	0x010a
        /*06a2*/ 	.byte	0x21
	.zero		1


	//   ....[92]....
        /*06a4*/ 	.word	0x00001c40
        /*06a8*/ 	.word	0x000000ff
        /*06ac*/ 	.word	0x00000110
        /*06b0*/ 	.short	0x010a
        /*06b2*/ 	.byte	0x08
	.zero		1


	//   ....[93]....
        /*06b4*/ 	.word	0x00001d50
        /*06b8*/ 	.word	0x000000ff
        /*06bc*/ 	.word	0x00000238
        /*06c0*/ 	.short	0x0101
        /*06c2*/ 	.byte	0x04
	.zero		1


	//   ....[94]....
        /*06c4*/ 	.word	0x00001d70
        /*06c8*/ 	.word	0x000000ff
        /*06cc*/ 	.word	0x00000110
        /*06d0*/ 	.short	0x010a
        /*06d2*/ 	.byte	0x08
	.zero		1


	//   ....[95]....
        /*06d4*/ 	.word	0x00001df0
        /*06d8*/ 	.word	0x000000ff
        /*06dc*/ 	.word	0x00000110
        /*06e0*/ 	.short	0x010a
        /*06e2*/ 	.byte	0x11
	.zero		1


	//   ....[96]....
        /*06e4*/ 	.word	0x00001f40
        /*06e8*/ 	.word	0x000000ff
        /*06ec*/ 	.word	0x00000110
        /*06f0*/ 	.short	0x010a
        /*06f2*/ 	.byte	0x08
	.zero		1


	//   ....[97]....
        /*06f4*/ 	.word	0x00002080
        /*06f8*/ 	.word	0x00000002
        /*06fc*/ 	.word	0x00000240
        /*0700*/ 	.short	0x010a
        /*0702*/ 	.byte	0xff
	.zero		1


	//   ....[98]....
        /*0704*/ 	.word	0x00002140
        /*0708*/ 	.word	0x00000002
        /*070c*/ 	.word	0x00000000
        /*0710*/ 	.short	0x0101
        /*0712*/ 	.byte	0xff
	.zero		1


	//   ....[99]....
        /*0714*/ 	.word	0x000026a0
        /*0718*/ 	.word	0x000000ff
        /*071c*/ 	.word	0x00000000
        /*0720*/ 	.short	0x010a
        /*0722*/ 	.byte	0x05
	.zero		1


	//   ....[100]....
        /*0724*/ 	.word	0x00002730
        /*0728*/ 	.word	0x000000ff
        /*072c*/ 	.word	0x00000000
        /*0730*/ 	.short	0x010a
        /*0732*/ 	.byte	0x05
	.zero		1


	//   ....[101]....
        /*0734*/ 	.word	0x000027c0
        /*0738*/ 	.word	0x000000ff
        /*073c*/ 	.word	0x00000000
        /*0740*/ 	.short	0x010a
        /*0742*/ 	.byte	0x05
	.zero		1


	//   ....[102]....
        /*0744*/ 	.word	0x00002850
        /*0748*/ 	.word	0x000000ff
        /*074c*/ 	.word	0x00000000
        /*0750*/ 	.short	0x010a
        /*0752*/ 	.byte	0x05
	.zero		1


	//   ....[103]....
        /*0754*/ 	.word	0x000028e0
        /*0758*/ 	.word	0x000000ff
        /*075c*/ 	.word	0x00000000
        /*0760*/ 	.short	0x010a
        /*0762*/ 	.byte	0x05
	.zero		1


	//   ....[104]....
        /*0764*/ 	.word	0x00002970
        /*0768*/ 	.word	0x000000ff
        /*076c*/ 	.word	0x00000000
        /*0770*/ 	.short	0x010a
        /*0772*/ 	.byte	0x05
	.zero		1


	//   ....[105]....
        /*0774*/ 	.word	0x00002a00
        /*0778*/ 	.word	0x000000ff
        /*077c*/ 	.word	0x00000000
        /*0780*/ 	.short	0x010a
        /*0782*/ 	.byte	0x05
	.zero		1


	//   ....[106]....
        /*0784*/ 	.word	0x00002a90
        /*0788*/ 	.word	0x000000ff
        /*078c*/ 	.word	0x00000000
        /*0790*/ 	.short	0x010a
        /*0792*/ 	.byte	0x05
	.zero		1


	//   ....[107]....
        /*0794*/ 	.word	0x00002b20
        /*0798*/ 	.word	0x000000ff
        /*079c*/ 	.word	0x00000000
        /*07a0*/ 	.short	0x010a
        /*07a2*/ 	.byte	0x05
	.zero		1


	//   ....[108]....
        /*07a4*/ 	.word	0x00002bb0
        /*07a8*/ 	.word	0x000000ff
        /*07ac*/ 	.word	0x00000000
        /*07b0*/ 	.short	0x010a
        /*07b2*/ 	.byte	0x05
	.zero		1


	//   ....[109]....
        /*07b4*/ 	.word	0x00002c40
        /*07b8*/ 	.word	0x000000ff
        /*07bc*/ 	.word	0x00000000
        /*07c0*/ 	.short	0x010a
        /*07c2*/ 	.byte	0x05
	.zero		1


	//   ....[110]....
        /*07c4*/ 	.word	0x00002cd0
        /*07c8*/ 	.word	0x000000ff
        /*07cc*/ 	.word	0x00000000
        /*07d0*/ 	.short	0x010a
        /*07d2*/ 	.byte	0x05
	.zero		1


	//   ....[111]....
        /*07d4*/ 	.word	0x00002d60
        /*07d8*/ 	.word	0x000000ff
        /*07dc*/ 	.word	0x00000000
        /*07e0*/ 	.short	0x010a
        /*07e2*/ 	.byte	0x05
	.zero		1


	//   ....[112]....
        /*07e4*/ 	.word	0x00002df0
        /*07e8*/ 	.word	0x000000ff
        /*07ec*/ 	.word	0x00000000
        /*07f0*/ 	.short	0x010a
        /*07f2*/ 	.byte	0x05
	.zero		1


	//   ....[113]....
        /*07f4*/ 	.word	0x00002e80
        /*07f8*/ 	.word	0x000000ff
        /*07fc*/ 	.word	0x00000000
        /*0800*/ 	.short	0x010a
        /*0802*/ 	.byte	0x05
	.zero		1


	//   ....[114]....
        /*0804*/ 	.word	0x00002f10
        /*0808*/ 	.word	0x000000ff
        /*080c*/ 	.word	0x00000000
        /*0810*/ 	.short	0x010a
        /*0812*/ 	.byte	0x05
	.zero		1


	//   ....[115]....
        /*0814*/ 	.word	0x00002fa0
        /*0818*/ 	.word	0x000000ff
        /*081c*/ 	.word	0x00000000
        /*0820*/ 	.short	0x010a
        /*0822*/ 	.byte	0x05
	.zero		1


	//   ....[116]....
        /*0824*/ 	.word	0x00003030
        /*0828*/ 	.word	0x000000ff
        /*082c*/ 	.word	0x00000000
        /*0830*/ 	.short	0x010a
        /*0832*/ 	.byte	0x05
	.zero		1


	//   ....[117]....
        /*0834*/ 	.word	0x000030c0
        /*0838*/ 	.word	0x000000ff
        /*083c*/ 	.word	0x00000000
        /*0840*/ 	.short	0x010a
        /*0842*/ 	.byte	0x05
	.zero		1


	//   ....[118]....
        /*0844*/ 	.word	0x00003150
        /*0848*/ 	.word	0x000000ff
        /*084c*/ 	.word	0x00000000
        /*0850*/ 	.short	0x010a
        /*0852*/ 	.byte	0x05
	.zero		1


	//   ....[119]....
        /*0854*/ 	.word	0x000031e0
        /*0858*/ 	.word	0x000000ff
        /*085c*/ 	.word	0x00000000
        /*0860*/ 	.short	0x010a
        /*0862*/ 	.byte	0x05
	.zero		1


	//   ....[120]....
        /*0864*/ 	.word	0x00003270
        /*0868*/ 	.word	0x000000ff
        /*086c*/ 	.word	0x00000000
        /*0870*/ 	.short	0x010a
        /*0872*/ 	.byte	0x05
	.zero		1


	//   ....[121]....
        /*0874*/ 	.word	0x00003300
        /*0878*/ 	.word	0x000000ff
        /*087c*/ 	.word	0x00000000
        /*0880*/ 	.short	0x010a
        /*0882*/ 	.byte	0x05
	.zero		1


	//   ....[122]....
        /*0884*/ 	.word	0x00003390
        /*0888*/ 	.word	0x000000ff
        /*088c*/ 	.word	0x00000000
        /*0890*/ 	.short	0x010a
        /*0892*/ 	.byte	0x05
	.zero		1


	//   ....[123]....
        /*0894*/ 	.word	0x00003420
        /*0898*/ 	.word	0x000000ff
        /*089c*/ 	.word	0x00000000
        /*08a0*/ 	.short	0x010a
        /*08a2*/ 	.byte	0x05
	.zero		1


	//   ....[124]....
        /*08a4*/ 	.word	0x000034b0
        /*08a8*/ 	.word	0x000000ff
        /*08ac*/ 	.word	0x00000000
        /*08b0*/ 	.short	0x010a
        /*08b2*/ 	.byte	0x05
	.zero		1


	//   ....[125]....
        /*08b4*/ 	.word	0x00003540
        /*08b8*/ 	.word	0x000000ff
        /*08bc*/ 	.word	0x00000000
        /*08c0*/ 	.short	0x010a
        /*08c2*/ 	.byte	0x05
	.zero		1


	//   ....[126]....
        /*08c4*/ 	.word	0x000035d0
        /*08c8*/ 	.word	0x000000ff
        /*08cc*/ 	.word	0x00000000
        /*08d0*/ 	.short	0x010a
        /*08d2*/ 	.byte	0x05
	.zero		1


	//   ....[127]....
        /*08d4*/ 	.word	0x00003660
        /*08d8*/ 	.word	0x000000ff
        /*08dc*/ 	.word	0x00000000
        /*08e0*/ 	.short	0x010a
        /*08e2*/ 	.byte	0x05
	.zero		1


	//   ....[128]....
        /*08e4*/ 	.word	0x000036f0
        /*08e8*/ 	.word	0x000000ff
        /*08ec*/ 	.word	0x00000000
        /*08f0*/ 	.short	0x010a
        /*08f2*/ 	.byte	0x05
	.zero		1


	//   ....[129]....
        /*08f4*/ 	.word	0x00003780
        /*08f8*/ 	.word	0x000000ff
        /*08fc*/ 	.word	0x00000000
        /*0900*/ 	.short	0x010a
        /*0902*/ 	.byte	0x05
	.zero		1


	//   ....[130]....
        /*0904*/ 	.word	0x00003810
        /*0908*/ 	.word	0x000000ff
        /*090c*/ 	.word	0x00000000
        /*0910*/ 	.short	0x010a
        /*0912*/ 	.byte	0x05
	.zero		1


	//   ....[131]....
        /*0914*/ 	.word	0x000038a0
        /*0918*/ 	.word	0x000000ff
        /*091c*/ 	.word	0x00000000
        /*0920*/ 	.short	0x010a
        /*0922*/ 	.byte	0x05
	.zero		1


	//   ....[132]....
        /*0924*/ 	.word	0x00003940
        /*0928*/ 	.word	0x00000000
        /*092c*/ 	.word	0x00000000
        /*0930*/ 	.short	0x010a
        /*0932*/ 	.byte	0xff
	.zero		1


	//   ....[133]....
        /*0934*/ 	.word	0x00003a60
        /*0938*/ 	.word	0x00000000
        /*093c*/ 	.word	0x000002a0
        /*0940*/ 	.short	0x010a
        /*0942*/ 	.byte	0xff
	.zero		1


	//   ....[134]....
        /*0944*/ 	.word	0x00003ac0
        /*0948*/ 	.word	0x00000004
        /*094c*/ 	.word	0x00000000
        /*0950*/ 	.short	0x0101
        /*0952*/ 	.byte	0xff
	.zero		1


	//   ....[135]....
        /*0954*/ 	.word	0x00003ae0
        /*0958*/ 	.word	0x000000ff
        /*095c*/ 	.word	0x00000250
        /*0960*/ 	.short	0x010a
        /*0962*/ 	.byte	0x05
	.zero		1


	//   ....[136]....
        /*0964*/ 	.word	0x00003c00
        /*0968*/ 	.word	0x00000000
        /*096c*/ 	.word	0x00000240
        /*0970*/ 	.short	0x010a
        /*0972*/ 	.byte	0xff
	.zero		1


	//   ....[137]....
        /*0974*/ 	.word	0x00003d10
        /*0978*/ 	.word	0x00000000
        /*097c*/ 	.word	0x00000000
        /*0980*/ 	.short	0x0101
        /*0982*/ 	.byte	0xff
	.zero		1


	//   ....[138]....
        /*0984*/ 	.word	0x00003da0
        /*0988*/ 	.word	0x000000ff
        /*098c*/ 	.word	0x00000250
        /*0990*/ 	.short	0x0106
        /*0992*/ 	.byte	0x05
	.zero		1


	//   ....[139]....
        /*0994*/ 	.word	0x00003dc0
        /*0998*/ 	.word	0x000000ff
        /*099c*/ 	.word	0x00000250
        /*09a0*/ 	.short	0x010a
        /*09a2*/ 	.byte	0x05
	.zero		1


	//   ....[140]....
        /*09a4*/ 	.word	0x00003e50
        /*09a8*/ 	.word	0x000000ff
        /*09ac*/ 	.word	0x00000250
        /*09b0*/ 	.short	0x0106
        /*09b2*/ 	.byte	0x04
	.zero		1


	//   ....[141]....
        /*09b4*/ 	.word	0x00003e90
        /*09b8*/ 	.word	0x00000000
        /*09bc*/ 	.word	0x00000250
        /*09c0*/ 	.short	0x010a
        /*09c2*/ 	.byte	0xff
	.zero		1


	//   ....[142]....
        /*09c4*/ 	.word	0x00004350
        /*09c8*/ 	.word	0x00000000
        /*09cc*/ 	.word	0x00000240
        /*09d0*/ 	.short	0x010a
        /*09d2*/ 	.byte	0xff
	.zero		1


	//   ....[143]....
        /*09d4*/ 	.word	0x00004450
        /*09d8*/ 	.word	0x00000003
        /*09dc*/ 	.word	0x00000000
        /*09e0*/ 	.short	0x0101
        /*09e2*/ 	.byte	0xff
	.zero		1


	//   ....[144]....
        /*09e4*/ 	.word	0x00004460
        /*09e8*/ 	.word	0x000000ff
        /*09ec*/ 	.word	0x00000000
        /*09f0*/ 	.short	0x010a
        /*09f2*/ 	.byte	0x04
	.zero		1


	//   ....[145]....
        /*09f4*/ 	.word	0x00004480
        /*09f8*/ 	.word	0x000000ff
        /*09fc*/ 	.word	0x00000280
        /*0a00*/ 	.short	0x010a
        /*0a02*/ 	.byte	0x09
	.zero		1


	//   ....[146]....
        /*0a04*/ 	.word	0x00004560
        /*0a08*/ 	.word	0x000000ff
        /*0a0c*/ 	.word	0x00000000
        /*0a10*/ 	.short	0x010a
        /*0a12*/ 	.byte	0x07
	.zero		1


	//   ....[147]....
        /*0a14*/ 	.word	0x00004680
        /*0a18*/ 	.word	0x000000ff
        /*0a1c*/ 	.word	0x00000000
        /*0a20*/ 	.short	0x010a
        /*0a22*/ 	.byte	0x04
	.zero		1


	//   ....[148]....
        /*0a24*/ 	.word	0x00004860
        /*0a28*/ 	.word	0x000000ff
        /*0a2c*/ 	.word	0x00000000
        /*0a30*/ 	.short	0x010a
        /*0a32*/ 	.byte	0x05
	.zero		1


	//   ....[149]....
        /*0a34*/ 	.word	0x000048f0
        /*0a38*/ 	.word	0x000000ff
        /*0a3c*/ 	.word	0x00000000
        /*0a40*/ 	.short	0x010a
        /*0a42*/ 	.byte	0x05
	.zero		1


	//   ....[150]....
        /*0a44*/ 	.word	0x00004980
        /*0a48*/ 	.word	0x000000ff
        /*0a4c*/ 	.word	0x00000000
        /*0a50*/ 	.short	0x010a
        /*0a52*/ 	.byte	0x05
	.zero		1


	//   ....[151]....
        /*0a54*/ 	.word	0x00004a10
        /*0a58*/ 	.word	0x000000ff
        /*0a5c*/ 	.word	0x00000000
        /*0a60*/ 	.short	0x010a
        /*0a62*/ 	.byte	0x07
	.zero		1


	//   ....[152]....
        /*0a64*/ 	.word	0x00004e50
        /*0a68*/ 	.word	0x00000000
        /*0a6c*/ 	.word	0x00000240
        /*0a70*/ 	.short	0x010a
        /*0a72*/ 	.byte	0xff
	.zero		1


	//   ....[153]....
        /*0a74*/ 	.word	0x00004f40
        /*0a78*/ 	.word	0x00000000
        /*0a7c*/ 	.word	0x00000000
        /*0a80*/ 	.short	0x0101
        /*0a82*/ 	.byte	0xff
	.zero		1


	//   ....[154]....
        /*0a84*/ 	.word	0x00005260
        /*0a88*/ 	.word	0x000000ff
        /*0a8c*/ 	.word	0x00000238
        /*0a90*/ 	.short	0x010a
        /*0a92*/ 	.byte	0x06
	.zero		1


	//   ....[155]....
        /*0a94*/ 	.word	0x000053e0
        /*0a98*/ 	.word	0x000000ff
        /*0a9c*/ 	.word	0x00000228
        /*0aa0*/ 	.short	0x010a
        /*0aa2*/ 	.byte	0x06
	.zero		1


	//   ....[156]....
        /*0aa4*/ 	.word	0x00005710
        /*0aa8*/ 	.word	0x000000ff
        /*0aac*/ 	.word	0x00000220
        /*0ab0*/ 	.short	0x010b
        /*0ab2*/ 	.byte	0x06
	.zero		1


	//   ....[157]....
        /*0ab4*/ 	.word	0x00005730
        /*0ab8*/ 	.word	0x000000ff
        /*0abc*/ 	.word	0x00000000
        /*0ac0*/ 	.short	0x0101
        /*0ac2*/ 	.byte	0x25
	.zero		1


	//   ....[158]....
        /*0ac4*/ 	.word	0x00005770
        /*0ac8*/ 	.word	0x00000000
        /*0acc*/ 	.word	0x00000228
        /*0ad0*/ 	.short	0x010a
        /*0ad2*/ 	.byte	0xff
	.zero		1


	//   ....[159]....
        /*0ad4*/ 	.word	0x00005aa0
        /*0ad8*/ 	.word	0x00000000
        /*0adc*/ 	.word	0x00000240
        /*0ae0*/ 	.short	0x010a
        /*0ae2*/ 	.byte	0xff
	.zero		1


	//   ....[160]....
        /*0ae4*/ 	.word	0x00005bb0
        /*0ae8*/ 	.word	0x00000000
        /*0aec*/ 	.word	0x00000000
        /*0af0*/ 	.short	0x0101
        /*0af2*/ 	.byte	0xff
	.zero		1


	//   ....[161]....
        /*0af4*/ 	.word	0x00006550
        /*0af8*/ 	.word	0x000000ff
        /*0afc*/ 	.word	0x00000220
        /*0b00*/ 	.short	0x010a
        /*0b02*/ 	.byte	0x2b
	.zero		1


	//   ....[162]....
        /*0b04*/ 	.word	0x00006560
        /*0b08*/ 	.word	0x0000009c
        /*0b0c*/ 	.word	0x00000260
        /*0b10*/ 	.short	0x010a
        /*0b12*/ 	.byte	0xff
	.zero		1


	//   ....[163]....
        /*0b14*/ 	.word	0x000066f0
        /*0b18*/ 	.word	0x000000ff
        /*0b1c*/ 	.word	0x00000220
        /*0b20*/ 	.short	0x010a
        /*0b22*/ 	.byte	0x2b
	.zero		1


	//   ....[164]....
        /*0b24*/ 	.word	0x000067f0
        /*0b28*/ 	.word	0x000000ff
        /*0b2c*/ 	.word	0x00000000
        /*0b30*/ 	.short	0x0101
        /*0b32*/ 	.byte	0x04
	.zero		1


	//   ....[165]....
        /*0b34*/ 	.word	0x00006850
        /*0b38*/ 	.word	0x0000009c
        /*0b3c*/ 	.word	0x00000260
        /*0b40*/ 	.short	0x010a
        /*0b42*/ 	.byte	0xff
	.zero		1


	//   ....[166]....
        /*0b44*/ 	.word	0x00006c10
        /*0b48*/ 	.word	0x000000ff
        /*0b4c*/ 	.word	0x00000000
        /*0b50*/ 	.short	0x0101
        /*0b52*/ 	.byte	0x05
	.zero		1


	//   ....[167]....
        /*0b54*/ 	.word	0x00007cc0
        /*0b58*/ 	.word	0x00000003
        /*0b5c*/ 	.word	0x000002b0
        /*0b60*/ 	.short	0x010a
        /*0b62*/ 	.byte	0xff
	.zero		1


	//   ....[168]....
        /*0b64*/ 	.word	0x00007d20
        /*0b68*/ 	.word	0x00000002
        /*0b6c*/ 	.word	0x00000110
        /*0b70*/ 	.short	0x010a
        /*0b72*/ 	.byte	0xff
	.zero		1


	//   ....[169]....
        /*0b74*/ 	.word	0x00007d80
        /*0b78*/ 	.word	0x00000002
        /*0b7c*/ 	.word	0x00000110
        /*0b80*/ 	.short	0x010a
        /*0b82*/ 	.byte	0xff
	.zero		1


	//   ....[170]....
        /*0b84*/ 	.word	0x00007dd0
        /*0b88*/ 	.word	0x00000002
        /*0b8c*/ 	.word	0x00000240
        /*0b90*/ 	.short	0x010a
        /*0b92*/ 	.byte	0xff
	.zero		1


	//   ....[171]....
        /*0b94*/ 	.word	0x00007e30
        /*0b98*/ 	.word	0x00000000
        /*0b9c*/ 	.word	0x00000000
        /*0ba0*/ 	.short	0x010a
        /*0ba2*/ 	.byte	0xff
	.zero		1


	//   ....[172]....
        /*0ba4*/ 	.word	0x00007e90
        /*0ba8*/ 	.word	0x00000000
        /*0bac*/ 	.word	0x00000000
        /*0bb0*/ 	.short	0x010a
        /*0bb2*/ 	.byte	0xff
	.zero		1


	//   ....[173]....
        /*0bb4*/ 	.word	0x00007ef0
        /*0bb8*/ 	.word	0x00000000
        /*0bbc*/ 	.word	0x00000000
        /*0bc0*/ 	.short	0x010a
        /*0bc2*/ 	.byte	0xff
	.zero		1


	//   ....[174]....
        /*0bc4*/ 	.word	0x00007f50
        /*0bc8*/ 	.word	0x00000000
        /*0bcc*/ 	.word	0x00000000
        /*0bd0*/ 	.short	0x010a
        /*0bd2*/ 	.byte	0xff
	.zero		1


	//   ....[175]....
        /*0bd4*/ 	.word	0x00007fb0
        /*0bd8*/ 	.word	0x00000000
        /*0bdc*/ 	.word	0x00000000
        /*0be0*/ 	.short	0x010a
        /*0be2*/ 	.byte	0xff
	.zero		1


	//   ....[176]....
        /*0be4*/ 	.word	0x00008010
        /*0be8*/ 	.word	0x00000000
        /*0bec*/ 	.word	0x00000000
        /*0bf0*/ 	.short	0x010a
        /*0bf2*/ 	.byte	0xff
	.zero		1


	//   ....[177]....
        /*0bf4*/ 	.word	0x00008070
        /*0bf8*/ 	.word	0x00000000
        /*0bfc*/ 	.word	0x00000000
        /*0c00*/ 	.short	0x010a
        /*0c02*/ 	.byte	0xff
	.zero		1


	//   ....[178]....
        /*0c04*/ 	.word	0x000080d0
        /*0c08*/ 	.word	0x00000000
        /*0c0c*/ 	.word	0x00000000
        /*0c10*/ 	.short	0x010a
        /*0c12*/ 	.byte	0xff
	.zero		1


	//   ....[179]....
        /*0c14*/ 	.word	0x00008130
        /*0c18*/ 	.word	0x00000000
        /*0c1c*/ 	.word	0x00000000
        /*0c20*/ 	.short	0x010a
        /*0c22*/ 	.byte	0xff
	.zero		1


	//   ....[180]....
        /*0c24*/ 	.word	0x00008190
        /*0c28*/ 	.word	0x00000000
        /*0c2c*/ 	.word	0x00000000
        /*0c30*/ 	.short	0x010a
        /*0c32*/ 	.byte	0xff
	.zero		1


	//   ....[181]....
        /*0c34*/ 	.word	0x000081f0
        /*0c38*/ 	.word	0x00000000
        /*0c3c*/ 	.word	0x00000000
        /*0c40*/ 	.short	0x010a
        /*0c42*/ 	.byte	0xff
	.zero		1


	//   ....[182]....
        /*0c44*/ 	.word	0x00008250
        /*0c48*/ 	.word	0x00000000
        /*0c4c*/ 	.word	0x00000000
        /*0c50*/ 	.short	0x010a
        /*0c52*/ 	.byte	0xff
	.zero		1


	//   ....[183]....
        /*0c54*/ 	.word	0x000082b0
        /*0c58*/ 	.word	0x00000000
        /*0c5c*/ 	.word	0x00000000
        /*0c60*/ 	.short	0x010a
        /*0c62*/ 	.byte	0xff
	.zero		1


	//   ....[184]....
        /*0c64*/ 	.word	0x00008310
        /*0c68*/ 	.word	0x00000000
        /*0c6c*/ 	.word	0x00000000
        /*0c70*/ 	.short	0x010a
        /*0c72*/ 	.byte	0xff
	.zero		1


	//   ....[185]....
        /*0c74*/ 	.word	0x00008370
        /*0c78*/ 	.word	0x00000000
        /*0c7c*/ 	.word	0x00000000
        /*0c80*/ 	.short	0x010a
        /*0c82*/ 	.byte	0xff
	.zero		1


	//   ....[186]....
        /*0c84*/ 	.word	0x000083d0
        /*0c88*/ 	.word	0x00000000
        /*0c8c*/ 	.word	0x00000000
        /*0c90*/ 	.short	0x010a
        /*0c92*/ 	.byte	0xff
	.zero		1


	//   ....[187]....
        /*0c94*/ 	.word	0x00008430
        /*0c98*/ 	.word	0x00000000
        /*0c9c*/ 	.word	0x00000000
        /*0ca0*/ 	.short	0x010a
        /*0ca2*/ 	.byte	0xff
	.zero		1


	//   ....[188]....
        /*0ca4*/ 	.word	0x00008490
        /*0ca8*/ 	.word	0x00000000
        /*0cac*/ 	.word	0x00000000
        /*0cb0*/ 	.short	0x010a
        /*0cb2*/ 	.byte	0xff
	.zero		1


	//   ....[189]....
        /*0cb4*/ 	.word	0x000084f0
        /*0cb8*/ 	.word	0x00000000
        /*0cbc*/ 	.word	0x00000000
        /*0cc0*/ 	.short	0x010a
        /*0cc2*/ 	.byte	0xff
	.zero		1


	//   ....[190]....
        /*0cc4*/ 	.word	0x00008550
        /*0cc8*/ 	.word	0x00000000
        /*0ccc*/ 	.word	0x00000000
        /*0cd0*/ 	.short	0x010a
        /*0cd2*/ 	.byte	0xff
	.zero		1


	//   ....[191]....
        /*0cd4*/ 	.word	0x000085b0
        /*0cd8*/ 	.word	0x00000000
        /*0cdc*/ 	.word	0x00000000
        /*0ce0*/ 	.short	0x010a
        /*0ce2*/ 	.byte	0xff
	.zero		1


	//   ....[192]....
        /*0ce4*/ 	.word	0x00008610
        /*0ce8*/ 	.word	0x00000000
        /*0cec*/ 	.word	0x00000000
        /*0cf0*/ 	.short	0x010a
        /*0cf2*/ 	.byte	0xff
	.zero		1


	//   ....[193]....
        /*0cf4*/ 	.word	0x00008670
        /*0cf8*/ 	.word	0x00000000
        /*0cfc*/ 	.word	0x00000000
        /*0d00*/ 	.short	0x010a
        /*0d02*/ 	.byte	0xff
	.zero		1


	//   ....[194]....
        /*0d04*/ 	.word	0x000086d0
        /*0d08*/ 	.word	0x00000000
        /*0d0c*/ 	.word	0x00000000
        /*0d10*/ 	.short	0x010a
        /*0d12*/ 	.byte	0xff
	.zero		1


	//   ....[195]....
        /*0d14*/ 	.word	0x00008730
        /*0d18*/ 	.word	0x00000000
        /*0d1c*/ 	.word	0x00000000
        /*0d20*/ 	.short	0x010a
        /*0d22*/ 	.byte	0xff
	.zero		1


	//   ....[196]....
        /*0d24*/ 	.word	0x00008790
        /*0d28*/ 	.word	0x00000000
        /*0d2c*/ 	.word	0x00000000
        /*0d30*/ 	.short	0x010a
        /*0d32*/ 	.byte	0xff
	.zero		1


	//   ....[197]....
        /*0d34*/ 	.word	0x000087f0
        /*0d38*/ 	.word	0x00000000
        /*0d3c*/ 	.word	0x00000000
        /*0d40*/ 	.short	0x010a
        /*0d42*/ 	.byte	0xff
	.zero		1


	//   ....[198]....
        /*0d44*/ 	.word	0x00008850
        /*0d48*/ 	.word	0x00000000
        /*0d4c*/ 	.word	0x00000000
        /*0d50*/ 	.short	0x010a
        /*0d52*/ 	.byte	0xff
	.zero		1


	//   ....[199]....
        /*0d54*/ 	.word	0x000088b0
        /*0d58*/ 	.word	0x00000000
        /*0d5c*/ 	.word	0x00000000
        /*0d60*/ 	.short	0x010a
        /*0d62*/ 	.byte	0xff
	.zero		1


	//   ....[200]....
        /*0d64*/ 	.word	0x00008910
        /*0d68*/ 	.word	0x00000000
        /*0d6c*/ 	.word	0x00000000
        /*0d70*/ 	.short	0x010a
        /*0d72*/ 	.byte	0xff
	.zero		1


	//   ....[201]....
        /*0d74*/ 	.word	0x00008970
        /*0d78*/ 	.word	0x00000000
        /*0d7c*/ 	.word	0x00000000
        /*0d80*/ 	.short	0x010a
        /*0d82*/ 	.byte	0xff
	.zero		1


	//   ....[202]....
        /*0d84*/ 	.word	0x000089d0
        /*0d88*/ 	.word	0x00000000
        /*0d8c*/ 	.word	0x00000000
        /*0d90*/ 	.short	0x010a
        /*0d92*/ 	.byte	0xff
	.zero		1


	//   ....[203]....
        /*0d94*/ 	.word	0x00008a30
        /*0d98*/ 	.word	0x00000000
        /*0d9c*/ 	.word	0x00000000
        /*0da0*/ 	.short	0x010a
        /*0da2*/ 	.byte	0xff
	.zero		1


	//   ....[204]....
        /*0da4*/ 	.word	0x00008a80
        /*0da8*/ 	.word	0x00000000
        /*0dac*/ 	.word	0x000002a0
        /*0db0*/ 	.short	0x010a
        /*0db2*/ 	.byte	0xff
	.zero		1


	//   ....[205]....
        /*0db4*/ 	.word	0x00008ae0
        /*0db8*/ 	.word	0x00000000
        /*0dbc*/ 	.word	0x00000250
        /*0dc0*/ 	.short	0x010a
        /*0dc2*/ 	.byte	0xff
	.zero		1


	//   ....[206]....
        /*0dc4*/ 	.word	0x00008b30
        /*0dc8*/ 	.word	0x00000000
        /*0dcc*/ 	.word	0x00000240
        /*0dd0*/ 	.short	0x010a
        /*0dd2*/ 	.byte	0xff
	.zero		1


	//   ....[207]....
        /*0dd4*/ 	.word	0x00008b90
        /*0dd8*/ 	.word	0x00000000
        /*0ddc*/ 	.word	0x00000250
        /*0de0*/ 	.short	0x010a
        /*0de2*/ 	.byte	0xff
	.zero		1


	//   ....[208]....
        /*0de4*/ 	.word	0x00008be0
        /*0de8*/ 	.word	0x00000000
        /*0dec*/ 	.word	0x00000240
        /*0df0*/ 	.short	0x010a
        /*0df2*/ 	.byte	0xff
	.zero		1


	//   ....[209]....
        /*0df4*/ 	.word	0x00008c40
        /*0df8*/ 	.word	0x00000003
        /*0dfc*/ 	.word	0x00000280
        /*0e00*/ 	.short	0x010a
        /*0e02*/ 	.byte	0xff
	.zero		1


	//   ....[210]....
        /*0e04*/ 	.word	0x00008ca0
        /*0e08*/ 	.word	0x00000000
        /*0e0c*/ 	.word	0x00000000
        /*0e10*/ 	.short	0x010a
        /*0e12*/ 	.byte	0xff
	.zero		1


	//   ....[211]....
        /*0e14*/ 	.word	0x00008d00
        /*0e18*/ 	.word	0x00000000
        /*0e1c*/ 	.word	0x00000000
        /*0e20*/ 	.short	0x010a
        /*0e22*/ 	.byte	0xff
	.zero		1


	//   ....[212]....
        /*0e24*/ 	.word	0x00008d60
        /*0e28*/ 	.word	0x00000000
        /*0e2c*/ 	.word	0x00000000
        /*0e30*/ 	.short	0x010a
        /*0e32*/ 	.byte	0xff
	.zero		1


	//   ....[213]....
        /*0e34*/ 	.word	0x00008dc0
        /*0e38*/ 	.word	0x00000000
        /*0e3c*/ 	.word	0x00000000
        /*0e40*/ 	.short	0x010a
        /*0e42*/ 	.byte	0xff
	.zero		1


	//   ....[214]....
        /*0e44*/ 	.word	0x00008e20
        /*0e48*/ 	.word	0x00000000
        /*0e4c*/ 	.word	0x00000000
        /*0e50*/ 	.short	0x010a
        /*0e52*/ 	.byte	0xff
	.zero		1


	//   ....[215]....
        /*0e54*/ 	.word	0x00008e70
        /*0e58*/ 	.word	0x00000000
        /*0e5c*/ 	.word	0x00000240
        /*0e60*/ 	.short	0x010a
        /*0e62*/ 	.byte	0xff
	.zero		1


	//   ....[216]....
        /*0e64*/ 	.word	0x00008ed0
        /*0e68*/ 	.word	0x00000000
        /*0e6c*/ 	.word	0x00000238
        /*0e70*/ 	.short	0x010a
        /*0e72*/ 	.byte	0xff
	.zero		1


	//   ....[217]....
        /*0e74*/ 	.word	0x00008f30
        /*0e78*/ 	.word	0x00000003
        /*0e7c*/ 	.word	0x00000228
        /*0e80*/ 	.short	0x010a
        /*0e82*/ 	.byte	0xff
	.zero		1


	//   ....[218]....
        /*0e84*/ 	.word	0x00008f80
        /*0e88*/ 	.word	0x00000000
        /*0e8c*/ 	.word	0x00000240
        /*0e90*/ 	.short	0x010a
        /*0e92*/ 	.byte	0xff
	.zero		1


	//   ....[219]....
        /*0e94*/ 	.word	0x00008fe0
        /*0e98*/ 	.word	0x00000000
        /*0e9c*/ 	.word	0x00000220
        /*0ea0*/ 	.short	0x010a
        /*0ea2*/ 	.byte	0xff
	.zero		1


	//   ....[220]....
        /*0ea4*/ 	.word	0x00009030
        /*0ea8*/ 	.word	0x0000009c
        /*0eac*/ 	.word	0x00000260
        /*0eb0*/ 	.short	0x010a
        /*0eb2*/ 	.byte	0xff
	.zero		1


	//----- nvinfo : EIATTR_NUM_MBARRIERS
	.align		4
.L_47:
        /*0eb4*/ 	.byte	0x03, 0x38
        /*0eb6*/ 	.short	0x0058


	//----- nvinfo : EIATTR_EXIT_INSTR_OFFSETS
	.align		4
        /*0eb8*/ 	.byte	0x04, 0x1c
        /*0eba*/ 	.short	(.L_49 - .L_48)


	//   ....[0]....
.L_48:
        /*0ebc*/ 	.word	0x00003970


	//   ....[1]....
        /*0ec0*/ 	.word	0x00003e60


	//   ....[2]....
        /*0ec4*/ 	.word	0x00003ec0


	//   ....[3]....
        /*0ec8*/ 	.word	0x00004c70


	//   ....[4]....
        /*0ecc*/ 	.word	0x000057a0


	//   ....[5]....
        /*0ed0*/ 	.word	0x000057e0


	//   ....[6]....
        /*0ed4*/ 	.word	0x00007cb0


	//----- nvinfo : EIATTR_MAX_THREADS
	.align		4
.L_49:
        /*0ed8*/ 	.byte	0x04, 0x05
        /*0eda*/ 	.short	(.L_51 - .L_50)
.L_50:
        /*0edc*/ 	.word	0x00000100
        /*0ee0*/ 	.word	0x00000001
        /*0ee4*/ 	.word	0x00000001


	//----- nvinfo : EIATTR_CRS_STACK_SIZE
	.align		4
.L_51:
        /*0ee8*/ 	.byte	0x04, 0x1e
        /*0eea*/ 	.short	(.L_53 - .L_52)
.L_52:
        /*0eec*/ 	.word	0x00000000


	//----- nvinfo : EIATTR_CBANK_PARAM_SIZE
	.align		4
.L_53:
        /*0ef0*/ 	.byte	0x03, 0x19
        /*0ef2*/ 	.short	0x0800


	//----- nvinfo : EIATTR_PARAM_CBANK
	.align		4
        /*0ef4*/ 	.byte	0x04, 0x0a
        /*0ef6*/ 	.short	(.L_55 - .L_54)
	.align		4
.L_54:
        /*0ef8*/ 	.word	index@(.nv.constant0._ZN7cutlass13device_kernelINS_4gemm6kernel13GemmUniversalIN4cute5tupleIJiiiiEEENS1_10collective13CollectiveMmaINS1_35MainloopSm100TmaUmmaWarpSpecializedILi34ELi2ELi4ENS5_IJNS4_1CILi1EEESB_SB_EEEEENS5_IJNSA_ILi128EEENSA_ILi64EEENSA_ILi32EEEEEENS_12float_e4m3_tENS5_IJSB_llEEENS_12float_e5m2_tESJ_NS4_8TiledMMAINS4_8MMA_AtomIJNS4_10MMA_TraitsINS4_19SM100_MMA_F8F6F4_SSEJSI_SK_fSE_SF_NS4_17integral_constantINS4_4UMMA5MajorELSR_1EEESS_NSP_INSQ_7ScaleInELST_0EEESU_EEEEEENS4_6LayoutISC_NS5_IJNSA_ILi0EEESY_SY_EEEEENS5_IJNS4_10UnderscoreES11_S11_EEEEENS4_13SM90_TMA_LOADENS4_14ComposedLayoutINS4_7SwizzleILi3ELi4ELi3EEENS4_18smem_ptr_flag_bitsILi8EEENSX_INS5_IJSE_NSA_ILi8EEEEEENS5_IJSB_SE_EEEEEEEvNS4_8identityES14_NS15_INS16_ILi2ELi4ELi3EEES19_NSX_INS5_IJSF_S1A_EEENS5_IJSB_SF_EEEEEEEvS1F_EENS_8epilogue10collective18CollectiveEpilogueINS1M_23Sm100TmaWarpSpecializedILi1ELi1ELi64ELb0ELb0EEEJSH_NS5_IJNSX_ISE_SB_EENSX_ISF_SB_EEEEESI_NS5_IJlSB_lEEESI_S1U_NS1M_6fusion15FusionCallbacksIS1Q_NS1V_17LinearCombinationISI_fSI_fLNS_15FloatRoundStyleE2EEESH_S1T_JEEENS4_5SM1004TMEM4LOAD26SM100_TMEM_LOAD_32dp32b64xES14_NS15_IS1G_S19_NSX_INS5_IJS1A_SF_EEENS5_IJSF_SB_EEEEEEENS4_39AutoVectorizingCopyWithAssumedAlignmentILi128EEENS4_14SM90_TMA_STOREES28_S2A_S2A_EEEvvEEEEvNT_6ParamsE)
        /*0efc*/ 	.short	0x0380
        /*0efe*/ 	.short	0x0800


	//----- nvinfo : EIATTR_SW_WAR
	.align		4
.L_55:
        /*0f00*/ 	.byte	0x04, 0x36
        /*0f02*/ 	.short	(.L_57 - .L_56)
.L_56:
        /*0f04*/ 	.word	0x00000008
.L_57:


//--------------------- .nv.callgraph             --------------------------
	.section	.nv.callgraph,"",@"SHT_CUDA_CALLGRAPH"
	.align	4
	.sectionentsize	8
	.align		4
        /*0000*/ 	.word	0x00000000
	.align		4
        /*0004*/ 	.word	0xffffffff
	.align		4
        /*0008*/ 	.word	index@(_ZN7cutlass13device_kernelINS_4gemm6kernel13GemmUniversalIN4cute5tupleIJiiiiEEENS1_10collective13CollectiveMmaINS1_35MainloopSm100TmaUmmaWarpSpecializedILi34ELi2ELi4ENS5_IJNS4_1CILi1EEESB_SB_EEEEENS5_IJNSA_ILi128EEENSA_ILi64EEENSA_ILi32EEEEEENS_12float_e4m3_tENS5_IJSB_llEEENS_12float_e5m2_tESJ_NS4_8TiledMMAINS4_8MMA_AtomIJNS4_10MMA_TraitsINS4_19SM100_MMA_F8F6F4_SSEJSI_SK_fSE_SF_NS4_17integral_constantINS4_4UMMA5MajorELSR_1EEESS_NSP_INSQ_7ScaleInELST_0EEESU_EEEEEENS4_6LayoutISC_NS5_IJNSA_ILi0EEESY_SY_EEEEENS5_IJNS4_10UnderscoreES11_S11_EEEEENS4_13SM90_TMA_LOADENS4_14ComposedLayoutINS4_7SwizzleILi3ELi4ELi3EEENS4_18smem_ptr_flag_bitsILi8EEENSX_INS5_IJSE_NSA_ILi8EEEEEENS5_IJSB_SE_EEEEEEEvNS4_8identityES14_NS15_INS16_ILi2ELi4ELi3EEES19_NSX_INS5_IJSF_S1A_EEENS5_IJSB_SF_EEEEEEEvS1F_EENS_8epilogue10collective18CollectiveEpilogueINS1M_23Sm100TmaWarpSpecializedILi1ELi1ELi64ELb0ELb0EEEJSH_NS5_IJNSX_ISE_SB_EENSX_ISF_SB_EEEEESI_NS5_IJlSB_lEEESI_S1U_NS1M_6fusion15FusionCallbacksIS1Q_NS1V_17LinearCombinationISI_fSI_fLNS_15FloatRoundStyleE2EEESH_S1T_JEEENS4_5SM1004TMEM4LOAD26SM100_TMEM_LOAD_32dp32b64xES14_NS15_IS1G_S19_NSX_INS5_IJS1A_SF_EEENS5_IJSF_SB_EEEEEEENS4_39AutoVectorizingCopyWithAssumedAlignmentILi128EEENS4_14SM90_TMA_STOREES28_S2A_S2A_EEEvvEEEEvNT_6ParamsE)
	.align		4
        /*000c*/ 	.word	index@(__assertfail)
	.align		4
        /*0010*/ 	.word	0x00000000
	.align		4
        /*0014*/ 	.word	0xfffffffe
	.align		4
        /*0018*/ 	.word	0x00000000
	.align		4
        /*001c*/ 	.word	0xfffffffd
	.align		4
        /*0020*/ 	.word	0x00000000
	.align		4
        /*0024*/ 	.word	0xfffffffc


//--------------------- .nv.constant4             --------------------------
	.section	.nv.constant4,"a",@progbits
	.align	8
	.align		8
.nv.constant4:
        /*0000*/ 	.dword	__assertfail
	.align		8
        /*0008*/ 	.dword	__unnamed_1
	.align		8
        /*0010*/ 	.dword	__unnamed_2
	.align		8
        /*0018*/ 	.dword	_ZN40_INTERNAL_3ed2141c_4_k_cu_e85c3ff3_371784cuda3std3__45__cpo5beginE
	.align		8
        /*0020*/ 	.dword	_ZN40_INTERNAL_3ed2141c_4_k_cu_e85c3ff3_371784cuda3std3__45__cpo3endE
	.align		8
        /*0028*/ 	.dword	_ZN40_INTERNAL_3ed2141c_4_k_cu_e85c3ff3_371784cuda3std3__45__cpo6cbeginE
	.align		8
        /*0030*/ 	.dword	_ZN40_INTERNAL_3ed2141c_4_k_cu_e85c3ff3_371784cuda3std3__45__cpo4cendE
	.align		8
        /*0038*/ 	.dword	_ZN40_INTERNAL_3ed2141c_4_k_cu_e85c3ff3_371784cuda3std3__442_GLOBAL__N__3ed2141c_4_k_cu_e85c3ff3_371786ignoreE
	.align		8
        /*0040*/ 	.dword	_ZN40_INTERNAL_3ed2141c_4_k_cu_e85c3ff3_371784cuda3std3__419piecewise_constructE
	.align		8
        /*0048*/ 	.dword	_ZN40_INTERNAL_3ed2141c_4_k_cu_e85c3ff3_371784cuda3std3__48in_placeE
	.align		8
        /*0050*/ 	.dword	_ZN40_INTERNAL_3ed2141c_4_k_cu_e85c3ff3_371784cuda3std6ranges3__45__cpo4swapE
	.align		8
        /*0058*/ 	.dword	_ZN40_INTERNAL_3ed2141c_4_k_cu_e85c3ff3_371784cuda3std6ranges3__45__cpo9iter_moveE
	.align		8
        /*0060*/ 	.dword	_ZN40_INTERNAL_3ed2141c_4_k_cu_e85c3ff3_371784cute7productE
	.align		8
        /*0068*/ 	.dword	_ZN40_INTERNAL_3ed2141c_4_k_cu_e85c3ff3_371784cute1_E
	.align		8
        /*0070*/ 	.dword	$str$25
	.align		8
        /*0078*/ 	.dword	$str$26
	.align		8
        /*0080*/ 	.dword	$str$27
	.align		8
        /*0088*/ 	.dword	$str$28


//--------------------- .text._ZN7cutlass13device_kernelINS_4gemm6kernel13GemmUniversalIN4cute5tupleIJiiiiEEENS1_10collective13CollectiveMmaINS1_35MainloopSm100TmaUmmaWarpSpecializedILi34ELi2ELi4ENS5_IJNS4_1CILi1EEESB_SB_EEEEENS5_IJNSA_ILi128EEENSA_ILi64EEENSA_ILi32EEEEEENS_12float_e4m3_tENS5_IJSB_llEEENS_12float_e5m2_tESJ_NS4_8TiledMMAINS4_8MMA_AtomIJNS4_10MMA_TraitsINS4_19SM100_MMA_F8F6F4_SSEJSI_SK_fSE_SF_NS4_17integral_constantINS4_4UMMA5MajorELSR_1EEESS_NSP_INSQ_7ScaleInELST_0EEESU_EEEEEENS4_6LayoutISC_NS5_IJNSA_ILi0EEESY_SY_EEEEENS5_IJNS4_10UnderscoreES11_S11_EEEEENS4_13SM90_TMA_LOADENS4_14ComposedLayoutINS4_7SwizzleILi3ELi4ELi3EEENS4_18smem_ptr_flag_bitsILi8EEENSX_INS5_IJSE_NSA_ILi8EEEEEENS5_IJSB_SE_EEEEEEEvNS4_8identityES14_NS15_INS16_ILi2ELi4ELi3EEES19_NSX_INS5_IJSF_S1A_EEENS5_IJSB_SF_EEEEEEEvS1F_EENS_8epilogue10collective18CollectiveEpilogueINS1M_23Sm100TmaWarpSpecializedILi1ELi1ELi64ELb0ELb0EEEJSH_NS5_IJNSX_ISE_SB_EENSX_ISF_SB_EEEEESI_NS5_IJlSB_lEEESI_S1U_NS1M_6fusion15FusionCallbacksIS1Q_NS1V_17LinearCombinationISI_fSI_fLNS_15FloatRoundStyleE2EEESH_S1T_JEEENS4_5SM1004TMEM4LOAD26SM100_TMEM_LOAD_32dp32b64xES14_NS15_IS1G_S19_NSX_INS5_IJS1A_SF_EEENS5_IJSF_SB_EEEEEEENS4_39AutoVectorizingCopyWithAssumedAlignmentILi128EEENS4_14SM90_TMA_STOREES28_S2A_S2A_EEEvvEEEEvNT_6ParamsE --------------------------
	.section	.text._ZN7cutlass13device_kernelINS_4gemm6kernel13GemmUniversalIN4cute5tupleIJiiiiEEENS1_10collective13CollectiveMmaINS1_35MainloopSm100TmaUmmaWarpSpecializedILi34ELi2ELi4ENS5_IJNS4_1CILi1EEESB_SB_EEEEENS5_IJNSA_ILi128EEENSA_ILi64EEENSA_ILi32EEEEEENS_12float_e4m3_tENS5_IJSB_llEEENS_12float_e5m2_tESJ_NS4_8TiledMMAINS4_8MMA_AtomIJNS4_10MMA_TraitsINS4_19SM100_MMA_F8F6F4_SSEJSI_SK_fSE_SF_NS4_17integral_constantINS4_4UMMA5MajorELSR_1EEESS_NSP_INSQ_7ScaleInELST_0EEESU_EEEEEENS4_6LayoutISC_NS5_IJNSA_ILi0EEESY_SY_EEEEENS5_IJNS4_10UnderscoreES11_S11_EEEEENS4_13SM90_TMA_LOADENS4_14ComposedLayoutINS4_7SwizzleILi3ELi4ELi3EEENS4_18smem_ptr_flag_bitsILi8EEENSX_INS5_IJSE_NSA_ILi8EEEEEENS5_IJSB_SE_EEEEEEEvNS4_8identityES14_NS15_INS16_ILi2ELi4ELi3EEES19_NSX_INS5_IJSF_S1A_EEENS5_IJSB_SF_EEEEEEEvS1F_EENS_8epilogue10collective18CollectiveEpilogueINS1M_23Sm100TmaWarpSpecializedILi1ELi1ELi64ELb0ELb0EEEJSH_NS5_IJNSX_ISE_SB_EENSX_ISF_SB_EEEEESI_NS5_IJlSB_lEEESI_S1U_NS1M_6fusion15FusionCallbacksIS1Q_NS1V_17LinearCombinationISI_fSI_fLNS_15FloatRoundStyleE2EEESH_S1T_JEEENS4_5SM1004TMEM4LOAD26SM100_TMEM_LOAD_32dp32b64xES14_NS15_IS1G_S19_NSX_INS5_IJS1A_SF_EEENS5_IJSF_SB_EEEEEEENS4_39AutoVectorizingCopyWithAssumedAlignmentILi128EEENS4_14SM90_TMA_STOREES28_S2A_S2A_EEEvvEEEEvNT_6ParamsE,"ax",@progbits
	.align	128
.text._ZN7cutlass13device_kernelINS_4gemm6kernel13GemmUniversalIN4cute5tupleIJiiiiEEENS1_10collective13CollectiveMmaINS1_35MainloopSm100TmaUmmaWarpSpecializedILi34ELi2ELi4ENS5_IJNS4_1CILi1EEESB_SB_EEEEENS5_IJNSA_ILi128EEENSA_ILi64EEENSA_ILi32EEEEEENS_12float_e4m3_tENS5_IJSB_llEEENS_12float_e5m2_tESJ_NS4_8TiledMMAINS4_8MMA_AtomIJNS4_10MMA_TraitsINS4_19SM100_MMA_F8F6F4_SSEJSI_SK_fSE_SF_NS4_17integral_constantINS4_4UMMA5MajorELSR_1EEESS_NSP_INSQ_7ScaleInELST_0EEESU_EEEEEENS4_6LayoutISC_NS5_IJNSA_ILi0EEESY_SY_EEEEENS5_IJNS4_10UnderscoreES11_S11_EEEEENS4_13SM90_TMA_LOADENS4_14ComposedLayoutINS4_7SwizzleILi3ELi4ELi3EEENS4_18smem_ptr_flag_bitsILi8EEENSX_INS5_IJSE_NSA_ILi8EEEEEENS5_IJSB_SE_EEEEEEEvNS4_8identityES14_NS15_INS16_ILi2ELi4ELi3EEES19_NSX_INS5_IJSF_S1A_EEENS5_IJSB_SF_EEEEEEEvS1F_EENS_8epilogue10collective18CollectiveEpilogueINS1M_23Sm100TmaWarpSpecializedILi1ELi1ELi64ELb0ELb0EEEJSH_NS5_IJNSX_ISE_SB_EENSX_ISF_SB_EEEEESI_NS5_IJlSB_lEEESI_S1U_NS1M_6fusion15FusionCallbacksIS1Q_NS1V_17LinearCombinationISI_fSI_fLNS_15FloatRoundStyleE2EEESH_S1T_JEEENS4_5SM1004TMEM4LOAD26SM100_TMEM_LOAD_32dp32b64xES14_NS15_IS1G_S19_NSX_INS5_IJS1A_SF_EEENS5_IJSF_SB_EEEEEEENS4_39AutoVectorizingCopyWithAssumedAlignmentILi128EEENS4_14SM90_TMA_STOREES28_S2A_S2A_EEEvvEEEEvNT_6ParamsE:
        .type           _ZN7cutlass13device_kernelINS_4gemm6kernel13GemmUniversalIN4cute5tupleIJiiiiEEENS1_10collective13CollectiveMmaINS1_35MainloopSm100TmaUmmaWarpSpecializedILi34ELi2ELi4ENS5_IJNS4_1CILi1EEESB_SB_EEEEENS5_IJNSA_ILi128EEENSA_ILi64EEENSA_ILi32EEEEEENS_12float_e4m3_tENS5_IJSB_llEEENS_12float_e5m2_tESJ_NS4_8TiledMMAINS4_8MMA_AtomIJNS4_10MMA_TraitsINS4_19SM100_MMA_F8F6F4_SSEJSI_SK_fSE_SF_NS4_17integral_constantINS4_4UMMA5MajorELSR_1EEESS_NSP_INSQ_7ScaleInELST_0EEESU_EEEEEENS4_6LayoutISC_NS5_IJNSA_ILi0EEESY_SY_EEEEENS5_IJNS4_10UnderscoreES11_S11_EEEEENS4_13SM90_TMA_LOADENS4_14ComposedLayoutINS4_7SwizzleILi3ELi4ELi3EEENS4_18smem_ptr_flag_bitsILi8EEENSX_INS5_IJSE_NSA_ILi8EEEEEENS5_IJSB_SE_EEEEEEEvNS4_8identityES14_NS15_INS16_ILi2ELi4ELi3EEES19_NSX_INS5_IJSF_S1A_EEENS5_IJSB_SF_EEEEEEEvS1F_EENS_8epilogue10collective18CollectiveEpilogueINS1M_23Sm100TmaWarpSpecializedILi1ELi1ELi64ELb0ELb0EEEJSH_NS5_IJNSX_ISE_SB_EENSX_ISF_SB_EEEEESI_NS5_IJlSB_lEEESI_S1U_NS1M_6fusion15FusionCallbacksIS1Q_NS1V_17LinearCombinationISI_fSI_fLNS_15FloatRoundStyleE2EEESH_S1T_JEEENS4_5SM1004TMEM4LOAD26SM100_TMEM_LOAD_32dp32b64xES14_NS15_IS1G_S19_NSX_INS5_IJS1A_SF_EEENS5_IJSF_SB_EEEEEEENS4_39AutoVectorizingCopyWithAssumedAlignmentILi128EEENS4_14SM90_TMA_STOREES28_S2A_S2A_EEEvvEEEEvNT_6ParamsE,@function
        .size           _ZN7cutlass13device_kernelINS_4gemm6kernel13GemmUniversalIN4cute5tupleIJiiiiEEENS1_10collective13CollectiveMmaINS1_35MainloopSm100TmaUmmaWarpSpecializedILi34ELi2ELi4ENS5_IJNS4_1CILi1EEESB_SB_EEEEENS5_IJNSA_ILi128EEENSA_ILi64EEENSA_ILi32EEEEEENS_12float_e4m3_tENS5_IJSB_llEEENS_12float_e5m2_tESJ_NS4_8TiledMMAINS4_8MMA_AtomIJNS4_10MMA_TraitsINS4_19SM100_MMA_F8F6F4_SSEJSI_SK_fSE_SF_NS4_17integral_constantINS4_4UMMA5MajorELSR_1EEESS_NSP_INSQ_7ScaleInELST_0EEESU_EEEEEENS4_6LayoutISC_NS5_IJNSA_ILi0EEESY_SY_EEEEENS5_IJNS4_10UnderscoreES11_S11_EEEEENS4_13SM90_TMA_LOADENS4_14ComposedLayoutINS4_7SwizzleILi3ELi4ELi3EEENS4_18smem_ptr_flag_bitsILi8EEENSX_INS5_IJSE_NSA_ILi8EEEEEENS5_IJSB_SE_EEEEEEEvNS4_8identityES14_NS15_INS16_ILi2ELi4ELi3EEES19_NSX_INS5_IJSF_S1A_EEENS5_IJSB_SF_EEEEEEEvS1F_EENS_8epilogue10collective18CollectiveEpilogueINS1M_23Sm100TmaWarpSpecializedILi1ELi1ELi64ELb0ELb0EEEJSH_NS5_IJNSX_ISE_SB_EENSX_ISF_SB_EEEEESI_NS5_IJlSB_lEEESI_S1U_NS1M_6fusion15FusionCallbacksIS1Q_NS1V_17LinearCombinationISI_fSI_fLNS_15FloatRoundStyleE2EEESH_S1T_JEEENS4_5SM1004TMEM4LOAD26SM100_TMEM_LOAD_32dp32b64xES14_NS15_IS1G_S19_NSX_INS5_IJS1A_SF_EEENS5_IJSF_SB_EEEEEEENS4_39AutoVectorizingCopyWithAssumedAlignmentILi128EEENS4_14SM90_TMA_STOREES28_S2A_S2A_EEEvvEEEEvNT_6ParamsE,(.L_x_219 - _ZN7cutlass13device_kernelINS_4gemm6kernel13GemmUniversalIN4cute5tupleIJiiiiEEENS1_10collective13CollectiveMmaINS1_35MainloopSm100TmaUmmaWarpSpecializedILi34ELi2ELi4ENS5_IJNS4_1CILi1EEESB_SB_EEEEENS5_IJNSA_ILi128EEENSA_ILi64EEENSA_ILi32EEEEEENS_12float_e4m3_tENS5_IJSB_llEEENS_12float_e5m2_tESJ_NS4_8TiledMMAINS4_8MMA_AtomIJNS4_10MMA_TraitsINS4_19SM100_MMA_F8F6F4_SSEJSI_SK_fSE_SF_NS4_17integral_constantINS4_4UMMA5MajorELSR_1EEESS_NSP_INSQ_7ScaleInELST_0EEESU_EEEEEENS4_6LayoutISC_NS5_IJNSA_ILi0EEESY_SY_EEEEENS5_IJNS4_10UnderscoreES11_S11_EEEEENS4_13SM90_TMA_LOADENS4_14ComposedLayoutINS4_7SwizzleILi3ELi4ELi3EEENS4_18smem_ptr_flag_bitsILi8EEENSX_INS5_IJSE_NSA_ILi8EEEEEENS5_IJSB_SE_EEEEEEEvNS4_8identityES14_NS15_INS16_ILi2ELi4ELi3EEES19_NSX_INS5_IJSF_S1A_EEENS5_IJSB_SF_EEEEEEEvS1F_EENS_8epilogue10collective18CollectiveEpilogueINS1M_23Sm100TmaWarpSpecializedILi1ELi1ELi64ELb0ELb0EEEJSH_NS5_IJNSX_ISE_SB_EENSX_ISF_SB_EEEEESI_NS5_IJlSB_lEEESI_S1U_NS1M_6fusion15FusionCallbacksIS1Q_NS1V_17LinearCombinationISI_fSI_fLNS_15FloatRoundStyleE2EEESH_S1T_JEEENS4_5SM1004TMEM4LOAD26SM100_TMEM_LOAD_32dp32b64xES14_NS15_IS1G_S19_NSX_INS5_IJS1A_SF_EEENS5_IJSF_SB_EEEEEEENS4_39AutoVectorizingCopyWithAssumedAlignmentILi128EEENS4_14SM90_TMA_STOREES28_S2A_S2A_EEEvvEEEEvNT_6ParamsE)
        .other          _ZN7cutlass13device_kernelINS_4gemm6kernel13GemmUniversalIN4cute5tupleIJiiiiEEENS1_10collective13CollectiveMmaINS1_35MainloopSm100TmaUmmaWarpSpecializedILi34ELi2ELi4ENS5_IJNS4_1CILi1EEESB_SB_EEEEENS5_IJNSA_ILi128EEENSA_ILi64EEENSA_ILi32EEEEEENS_12float_e4m3_tENS5_IJSB_llEEENS_12float_e5m2_tESJ_NS4_8TiledMMAINS4_8MMA_AtomIJNS4_10MMA_TraitsINS4_19SM100_MMA_F8F6F4_SSEJSI_SK_fSE_SF_NS4_17integral_constantINS4_4UMMA5MajorELSR_1EEESS_NSP_INSQ_7ScaleInELST_0EEESU_EEEEEENS4_6LayoutISC_NS5_IJNSA_ILi0EEESY_SY_EEEEENS5_IJNS4_10UnderscoreES11_S11_EEEEENS4_13SM90_TMA_LOADENS4_14ComposedLayoutINS4_7SwizzleILi3ELi4ELi3EEENS4_18smem_ptr_flag_bitsILi8EEENSX_INS5_IJSE_NSA_ILi8EEEEEENS5_IJSB_SE_EEEEEEEvNS4_8identityES14_NS15_INS16_ILi2ELi4ELi3EEES19_NSX_INS5_IJSF_S1A_EEENS5_IJSB_SF_EEEEEEEvS1F_EENS_8epilogue10collective18CollectiveEpilogueINS1M_23Sm100TmaWarpSpecializedILi1ELi1ELi64ELb0ELb0EEEJSH_NS5_IJNSX_ISE_SB_EENSX_ISF_SB_EEEEESI_NS5_IJlSB_lEEESI_S1U_NS1M_6fusion15FusionCallbacksIS1Q_NS1V_17LinearCombinationISI_fSI_fLNS_15FloatRoundStyleE2EEESH_S1T_JEEENS4_5SM1004TMEM4LOAD26SM100_TMEM_LOAD_32dp32b64xES14_NS15_IS1G_S19_NSX_INS5_IJS1A_SF_EEENS5_IJSF_SB_EEEEEEENS4_39AutoVectorizingCopyWithAssumedAlignmentILi128EEENS4_14SM90_TMA_STOREES28_S2A_S2A_EEEvvEEEEvNT_6ParamsE,@"STO_CUDA_ENTRY STV_DEFAULT"
_ZN7cutlass13device_kernelINS_4gemm6kernel13GemmUniversalIN4cute5tupleIJiiiiEEENS1_10collective13CollectiveMmaINS1_35MainloopSm100TmaUmmaWarpSpecializedILi34ELi2ELi4ENS5_IJNS4_1CILi1EEESB_SB_EEEEENS5_IJNSA_ILi128EEENSA_ILi64EEENSA_ILi32EEEEEENS_12float_e4m3_tENS5_IJSB_llEEENS_12float_e5m2_tESJ_NS4_8TiledMMAINS4_8MMA_AtomIJNS4_10MMA_TraitsINS4_19SM100_MMA_F8F6F4_SSEJSI_SK_fSE_SF_NS4_17integral_constantINS4_4UMMA5MajorELSR_1EEESS_NSP_INSQ_7ScaleInELST_0EEESU_EEEEEENS4_6LayoutISC_NS5_IJNSA_ILi0EEESY_SY_EEEEENS5_IJNS4_10UnderscoreES11_S11_EEEEENS4_13SM90_TMA_LOADENS4_14ComposedLayoutINS4_7SwizzleILi3ELi4ELi3EEENS4_18smem_ptr_flag_bitsILi8EEENSX_INS5_IJSE_NSA_ILi8EEEEEENS5_IJSB_SE_EEEEEEEvNS4_8identityES14_NS15_INS16_ILi2ELi4ELi3EEES19_NSX_INS5_IJSF_S1A_EEENS5_IJSB_SF_EEEEEEEvS1F_EENS_8epilogue10collective18CollectiveEpilogueINS1M_23Sm100TmaWarpSpecializedILi1ELi1ELi64ELb0ELb0EEEJSH_NS5_IJNSX_ISE_SB_EENSX_ISF_SB_EEEEESI_NS5_IJlSB_lEEESI_S1U_NS1M_6fusion15FusionCallbacksIS1Q_NS1V_17LinearCombinationISI_fSI_fLNS_15FloatRoundStyleE2EEESH_S1T_JEEENS4_5SM1004TMEM4LOAD26SM100_TMEM_LOAD_32dp32b64xES14_NS15_IS1G_S19_NSX_INS5_IJS1A_SF_EEENS5_IJSF_SB_EEEEEEENS4_39AutoVectorizingCopyWithAssumedAlignmentILi128EEENS4_14SM90_TMA_STOREES28_S2A_S2A_EEEvvEEEEvNT_6ParamsE:
[----:B------:R-:W1:Y:S01]  /*0000*/  LDC R1, c[0x0][0x37c] ;  /* 0x0000df00ff017b82 */ /* 0x000e620000000800 */
[----:B------:R-:W2:Y:S01]  /*0010*/  S2R R166, SR_TID.X ;  /* 0x0000000000a67919 */ /* 0x000ea20000002100 */
[----:B------:R-:W3:Y:S01]  /*0020*/  LDCU.64 UR4, c[0x0][0x890] ;  /* 0x00011200ff0477ac */ /* 0x000ee20008000a00 */
[----:B------:R-:W-:Y:S02]  /*0030*/  PRMT R164, RZ, 0x7610, R164 ;  /* 0x00007610ffa47816 */ /* 0x000fe400000000a4 */
[----:B------:R-:W-:Y:S01]  /*0040*/  ELECT P5, URZ, PT ;  /* 0x0000000000ff782f */ /* 0x000fe200038a0000 */
[----:B------:R-:W4:Y:S01]  /*0050*/  LDCU.64 UR40, c[0x0][0x358] ;  /* 0x00006b00ff2877ac */ /* 0x000f220008000a00 */
[----:B---3--:R-:W-:-:S04]  /*0060*/  UISETP.NE.U32.AND UP0, UPT, UR4, URZ, UPT ;  /* 0x000000ff0400728c */ /* 0x008fc8000bf05070 */
[----:B------:R-:W-:Y:S01]  /*0070*/  UISETP.NE.AND.EX UP0, UPT, UR5, URZ, UPT, UP0 ;  /* 0x000000ff0500728c */ /* 0x000fe2000bf05300 */
[----:B--2---:R-:W-:-:S05]  /*0080*/  SHF.R.U32.HI R169, RZ, 0x5, R166 ;  /* 0x00000005ffa97819 */ /* 0x004fca00000116a6 */
[----:B------:R-:W2:Y:S02]  /*0090*/  SHFL.IDX PT, R0, R169, RZ, 0x1f ;  /* 0x00001fffa9007589 */ /* 0x000ea400000e0000 */
[----:B--2---:R-:W-:Y:S01]  /*00a0*/  R2UR UR8, R0 ;  /* 0x00000000000872ca */ /* 0x004fe200000e0000 */
[----:B-1--4-:R-:W-:-:S14]  /*00b0*/  BRA.U UP0, `(.L_x_0) ;  /* 0x00000001002c7547 */ /* 0x012fdc000b800000 */
[----:B------:R-:W1:Y:S02]  /*00c0*/  LDCU.64 UR6, c[0x0][0x888] ;  /* 0x00011100ff0677ac */ /* 0x000e640008000a00 */
[----:B-1----:R-:W-:-:S04]  /*00d0*/  UISETP.NE.U32.AND UP0, UPT, UR6, URZ, UPT ;  /* 0x000000ff0600728c */ /* 0x002fc8000bf05070 */
[----:B------:R-:W-:-:S09]  /*00e0*/  UISETP.NE.AND.EX UP0, UPT, UR7, URZ, UPT, UP0 ;  /* 0x000000ff0700728c */ /* 0x000fd2000bf05300 */
[----:B------:R-:W-:Y:S05]  /*00f0*/  BRA.U !UP0, `(.L_x_1) ;  /* 0x0000000108107547 */ /* 0x000fea000b800000 */
[----:B------:R-:W1:Y:S02]  /*0100*/  LDC.64 R2, c[0x0][0x888] ;  /* 0x00022200ff027b82 */ /* 0x000e640000000a00 */
[----:B-1----:R1:W5:Y:S01]  /*0110*/  LDG.E R81, desc[UR40][R2.64] ;  /* 0x0000002802517981 */ /* 0x002362000c1e1900 */
[----:B------:R-:W-:Y:S01]  /*0120*/  HFMA2 R164, -RZ, RZ, 0, 5.9604644775390625e-08 ;  /* 0x00000001ffa47431 */ /* 0x000fe200000001ff */
[----:B------:R-:W-:Y:S05]  /*0130*/  BRA `(.L_x_0) ;  /* 0x00000000000c7947 */ /* 0x000fea0003800000 */
.L_x_1:
[----:B------:R-:W1:Y:S01]  /*0140*/  LDCU UR6, c[0x0][0x880] ;  /* 0x00011000ff0677ac */ /* 0x000e620008000800 */
[----:B------:R-:W-:Y:S01]  /*0150*/  HFMA2 R164, -RZ, RZ, 0, 5.9604644775390625e-08 ;  /* 0x00000001ffa47431 */ /* 0x000fe200000001ff */
[----:B-1----:R-:W-:-:S07]  /*0160*/  MOV R81, UR6 ;  /* 0x0000000600517c02 */ /* 0x002fce0008000f00 */
.L_x_0:
[----:B------:R-:W2:Y:S02]  /*0170*/  LDCU.64 UR6, c[0x0][0x8b0] ;  /* 0x00011600ff0677ac */ /* 0x000ea40008000a00 */
[----:B--2---:R-:W-:-:S04]  /*0180*/  UISETP.NE.U32.AND UP0, UPT, UR6, URZ, UPT ;  /* 0x000000ff0600728c */ /* 0x004fc8000bf05070 */
[----:B------:R-:W-:-:S09]  /*0190*/  UISETP.NE.AND.EX UP0, UPT, UR7, URZ, UPT, UP0 ;  /* 0x000000ff0700728c */ /* 0x000fd2000bf05300 */
[----:B------:R-:W-:Y:S05]  /*01a0*/  BRA.U UP0, `(.L_x_2) ;  /* 0x0000000100247547 */ /* 0x000fea000b800000 */
[----:B------:R-:W2:Y:S02]  /*01b0*/  LDCU.64 UR6, c[0x0][0x8a8] ;  /* 0x00011500ff0677ac */ /* 0x000ea40008000a00 */
[----:B--2---:R-:W-:-:S04]  /*01c0*/  UISETP.NE.U32.AND UP0, UPT, UR6, URZ, UPT ;  /* 0x000000ff0600728c */ /* 0x004fc8000bf05070 */
[----:B------:R-:W-:-:S09]  /*01d0*/  UISETP.NE.AND.EX UP0, UPT, UR7, URZ, UPT, UP0 ;  /* 0x000000ff0700728c */ /* 0x000fd2000bf05300 */
[----:B------:R-:W-:Y:S05]  /*01e0*/  BRA.U !UP0, `(.L_x_3) ;  /* 0x00000001080c7547 */ /* 0x000fea000b800000 */
[----:B------:R-:W2:Y:S02]  /*01f0*/  LDC.64 R78, c[0x0][0x8a8] ;  /* 0x00022a00ff4e7b82 */ /* 0x000ea40000000a00 */
[----:B--2---:R2:W5:Y:S01]  /*0200*/  LDG.E R78, desc[UR40][R78.64] ;  /* 0x000000284e4e7981 */ /* 0x004562000c1e1900 */
[----:B------:R-:W-:Y:S05]  /*0210*/  BRA `(.L_x_2) ;  /* 0x0000000000087947 */ /* 0x000fea0003800000 */
.L_x_3:
[----:B------:R-:W2:Y:S02]  /*0220*/  LDCU UR6, c[0x0][0x8a0] ;  /* 0x00011400ff0677ac */ /* 0x000ea40008000800 */
[----:B--2---:R-:W-:Y:S02]  /*0230*/  MOV R78, UR6 ;  /* 0x00000006004e7c02 */ /* 0x004fe40008000f00 */
.L_x_2:
[----:B------:R-:W-:Y:S01]  /*0240*/  IMAD.U32 R0, RZ, RZ, UR8 ;  /* 0x00000008ff007e24 */ /* 0x000fe2000f8e00ff */
[----:B------:R-:W-:Y:S04]  /*0250*/  BSSY.RECONVERGENT B0, `(.L_x_4) ;  /* 0x000000c000007945 */ /* 0x000fe80003800200 */
[C---:B------:R-:W-:Y:S02]  /*0260*/  ISETP.NE.OR P1, PT, R0.reuse, 0x1, !P5 ;  /* 0x000000010000780c */ /* 0x040fe40006f25670 */
[----:B------:R-:W-:-:S11]  /*0270*/  ISETP.NE.OR P0, PT, R0, 0x3, !P5 ;  /* 0x000000030000780c */ /* 0x000fd60006f05670 */
[----:B------:R-:W-:Y:S05]  /*0280*/  @P1 BRA `(.L_x_5) ;  /* 0x0000000000201947 */ /* 0x000fea0003800000 */
[----:B------:R-:W3:Y:S02]  /*0290*/  LDCU.64 UR6, c[0x0][0x348] ;  /* 0x00006900ff0677ac */ /* 0x000ee40008000a00 */
[----:B---3--:R-:W-:Y:S02]  /*02a0*/  UIADD3 UR10, UP1, UPT, UR6, 0x80, URZ ;  /* 0x00000080060a7890 */ /* 0x008fe4000ff3e0ff */
[----:B------:R-:W-:Y:S02]  /*02b0*/  UIADD3 UR6, UP0, UPT, UR6, 0x180, URZ ;  /* 0x0000018006067890 */ /* 0x000fe4000ff1e0ff */
[----:B------:R-:W-:Y:S02]  /*02c0*/  UIADD3.X UR11, UPT, UPT, URZ, UR7, URZ, UP1, !UPT ;  /* 0x00000007ff0b7290 */ /* 0x000fe40008ffe4ff */
[----:B------:R-:W-:-:S07]  /*02d0*/  UIADD3.X UR7, UPT, UPT, URZ, UR7, URZ, UP0, !UPT ;  /* 0x00000007ff077290 */ /* 0x000fce00087fe4ff */
[----:B------:R3:W-:Y:S02]  /*02e0*/  UTMACCTL.PF [UR10] ;  /* 0x000000000a0079b9 */ /* 0x0007e40008040000 */
[----:B------:R3:W-:Y:S02]  /*02f0*/  UTMACCTL.PF [UR6] ;  /* 0x00000000060079b9 */ /* 0x0007e40008040000 */
[----:B---3--:R-:W-:Y:S01]  /*0300*/  NOP ;  /* 0x0000000000007918 */ /* 0x008fe20000000000 */
.L_x_5:
[----:B------:R-:W-:Y:S05]  /*0310*/  BSYNC.RECONVERGENT B0 ;  /* 0x0000000000007941 */ /* 0x000fea0003800200 */
.L_x_4:
[----:B------:R-:W-:Y:S04]  /*0320*/  BSSY.RECONVERGENT B0, `(.L_x_6) ;  /* 0x000000a000007945 */ /* 0x000fe80003800200 */
        /* <DEDUP_REMOVED lines=9> */
.L_x_7:
[----:B------:R-:W-:Y:S05]  /*03c0*/  BSYNC.RECONVERGENT B0 ;  /* 0x0000000000007941 */ /* 0x000fea0003800200 */
.L_x_6:
[----:B------:R-:W3:Y:S01]  /*03d0*/  LDCU.64 UR6, c[0x0][0x888] ;  /* 0x00011100ff0677ac */ /* 0x000ee20008000a00 */
[----:B------:R-:W-:Y:S02]  /*03e0*/  UISETP.EQ.U32.AND UP1, UPT, UR4, URZ, UPT ;  /* 0x000000ff0400728c */ /* 0x000fe4000bf22070 */
[----:B------:R-:W-:Y:S02]  /*03f0*/  UPLOP3.LUT UP2, UPT, UPT, UPT, UPT, 0x80, 0x8 ;  /* 0x000000000008789c */ /* 0x000fe40003f4f070 */
[----:B---3--:R-:W-:-:S04]  /*0400*/  UISETP.NE.U32.AND UP0, UPT, UR6, URZ, UPT ;  /* 0x000000ff0600728c */ /* 0x008fc8000bf05070 */
[----:B------:R-:W-:-:S04]  /*0410*/  UISETP.NE.AND.EX UP0, UPT, UR7, URZ, UPT, UP0 ;  /* 0x000000ff0700728c */ /* 0x000fc8000bf05300 */
[----:B------:R-:W-:-:S04]  /*0420*/  UISETP.EQ.OR.EX UP3, UPT, UR5, URZ, !UP0, UP1 ;  /* 0x000000ff0500728c */ /* 0x000fc8000c762710 */
[----:B------:R-:W-:-:S05]  /*0430*/  UP2UR UR44, UPR, URZ, 0x8 ;  /* 0x00000008ff2c7883 */ /* 0x000fca0008000000 */
[----:B------:R-:W-:Y:S07]  /*0440*/  BRA.U !UP3, `(.L_x_8) ;  /* 0x000000010b207547 */ /* 0x000fee000b800000 */
[----:B------:R-:W-:Y:S01]  /*0450*/  UISETP.NE.U32.AND UP2, UPT, UR4, URZ, UPT ;  /* 0x000000ff0400728c */ /* 0x000fe2000bf45070 */
[----:B-----5:R-:W-:Y:S01]  /*0460*/  FSETP.NEU.AND P0, PT, R81, RZ, PT ;  /* 0x000000ff5100720b */ /* 0x020fe20003f0d000 */
[----:B------:R-:W-:Y:S02]  /*0470*/  USEL UR4, URZ, 0xffffffff, UP0 ;  /* 0xffffffffff047887 */ /* 0x000fe40008000000 */
[----:B------:R-:W-:-:S10]  /*0480*/  UISETP.NE.AND.EX UP2, UPT, UR5, URZ, UPT, UP2 ;  /* 0x000000ff0500728c */ /* 0x000fd4000bf45320 */
[----:B------:R-:W-:Y:S01]  /*0490*/  VOTEU.ANY UP1, P0 ;  /* 0x0000000000ff7886 */ /* 0x000fe20000020100 */
[----:B------:R-:W-:-:S04]  /*04a0*/  @!UP2 USEL UR4, URZ, 0xffffffff, UP1 ;  /* 0xffffffffff04a887 */ /* 0x000fc80008800000 */
[----:B------:R-:W-:-:S04]  /*04b0*/  ULOP3.LUT UR4, UR4, 0x1, URZ, 0xc0, !UPT ;  /* 0x0000000104047892 */ /* 0x000fc8000f8ec0ff */
[----:B------:R-:W-:-:S11]  /*04c0*/  UISETP.NE.U32.AND UP2, UPT, UR4, 0x1, UPT ;  /* 0x000000010400788c */ /* 0x000fd6000bf45070 */
.L_x_8:
[----:B-1----:R-:W1:Y:S01]  /*04d0*/  SHFL.IDX PT, R2, R169, RZ, 0x1f ;  /* 0x00001fffa9027589 */ /* 0x002e6200000e0000 */
[----:B------:R-:W-:-:S04]  /*04e0*/  UISETP.NE.AND UP1, UPT, UR8, 0x2, UPT ;  /* 0x000000020800788c */ /* 0x000fc8000bf25270 */
[----:B------:R-:W-:Y:S01]  /*04f0*/  USEL UR13, URZ, 0x1, UP1 ;  /* 0x00000001ff0d7887 */ /* 0x000fe20008800000 */
[----:B-1----:R-:W-:-:S13]  /*0500*/  ISETP.NE.AND P0, PT, R2, RZ, PT ;  /* 0x000000ff0200720c */ /* 0x002fda0003f05270 */
[----:B------:R-:W-:Y:S05]  /*0510*/  @P0 BRA `(.L_x_9) ;  /* 0x0000000400440947 */ /* 0x000fea0003800000 */
[----:B------:R-:W-:Y:S01]  /*0520*/  ELECT P0, URZ, PT ;  /* 0x0000000000ff782f */ /* 0x000fe20003800000 */
[----:B------:R-:W-:-:S12]  /*0530*/  BSSY.RECONVERGENT B0, `(.L_x_9) ;  /* 0x000004f000007945 */ /* 0x000fd80003800200 */
[----:B------:R-:W-:Y:S05]  /*0540*/  @!P0 BRA `(.L_x_10) ;  /* 0x0000000400348947 */ /* 0x000fea0003800000 */
[----:B------:R-:W1:Y:S01]  /*0550*/  S2UR UR5, SR_CgaCtaId ;  /* 0x00000000000579c3 */ /* 0x000e620000008800 */
[----:B------:R-:W-:Y:S01]  /*0560*/  UMOV UR6, 0x400 ;  /* 0x0000040000067882 */ /* 0x000fe20000000000 */
[----:B------:R-:W-:Y:S01]  /*0570*/  UMOV UR4, 0x1 ;  /* 0x0000000100047882 */ /* 0x000fe20000000000 */
[----:B-1----:R-:W-:Y:S02]  /*0580*/  ULEA UR5, UR5, UR6, 0x18 ;  /* 0x0000000605057291 */ /* 0x002fe4000f8ec0ff */
[----:B------:R-:W-:-:S04]  /*0590*/  UIADD3 UR6, UPT, UPT, -UR4, 0x100000, URZ ;  /* 0x0010000004067890 */ /* 0x000fc8000fffe1ff */
[----:B------:R-:W-:Y:S02]  /*05a0*/  USHF.L.U32 UR7, UR6, 0xb, URZ ;  /* 0x0000000b06077899 */ /* 0x000fe400080006ff */
[----:B------:R-:W-:Y:S01]  /*05b0*/  USHF.L.U32 UR6, UR6, 0x1, URZ ;  /* 0x0000000106067899 */ /* 0x000fe200080006ff */
[----:B------:R-:W1:Y:S11]  /*05c0*/  FENCE.VIEW.ASYNC.S ;  /* 0x00000000000073c6 */ /* 0x000e760000000000 */
[----:B-1----:R1:W3:Y:S01]  /*05d0*/  SYNCS.EXCH.64 URZ, [UR5], UR6 ;  /* 0x0000000605ff75b2 */ /* 0x0022e20008000100 */
[----:B------:R1:W4:Y:S01]  /*05e0*/  SYNCS.EXCH.64 URZ, [UR5+0x110], UR6 ;  /* 0x0001100605ff75b2 */ /* 0x0003220008000100 */
[----:B------:R1:W1:Y:S01]  /*05f0*/  SYNCS.EXCH.64 URZ, [UR5+0x8], UR6 ;  /* 0x0000080605ff75b2 */ /* 0x0002620008000100 */
        /* <DEDUP_REMOVED lines=65> */
[----:B---34-:R-:W-:Y:S01]  /*0a10*/  NOP ;  /* 0x0000000000007918 */ /* 0x018fe20000000000 */
.L_x_10:
[----:B-1----:R-:W-:Y:S05]  /*0a20*/  BSYNC.RECONVERGENT B0 ;  /* 0x0000000000007941 */ /* 0x002fea0003800200 */
.L_x_9:
[----:B------:R-:W1:Y:S01]  /*0a30*/  SHFL.IDX PT, R2, R169, RZ, 0x1f ;  /* 0x00001fffa9027589 */ /* 0x000e6200000e0000 */
[----:B------:R-:W-:Y:S01]  /*0a40*/  NOP ;  /* 0x0000000000007918 */ /* 0x000fe20000000000 */
[----:B-1----:R-:W-:-:S13]  /*0a50*/  ISETP.NE.AND P0, PT, R2, 0x1, PT ;  /* 0x000000010200780c */ /* 0x002fda0003f05270 */
[----:B------:R-:W-:Y:S05]  /*0a60*/  @P0 BRA `(.L_x_11) ;  /* 0x0000000000400947 */ /* 0x000fea0003800000 */
[----:B------:R-:W1:Y:S01]  /*0a70*/  S2UR UR6, SR_CgaCtaId ;  /* 0x00000000000679c3 */ /* 0x000e620000008800 */
[----:B------:R-:W-:Y:S01]  /*0a80*/  UMOV UR7, 0x400 ;  /* 0x0000040000077882 */ /* 0x000fe20000000000 */
[----:B------:R-:W-:Y:S01]  /*0a90*/  UMOV UR5, 0x20 ;  /* 0x0000002000057882 */ /* 0x000fe20000000000 */
[----:B------:R-:W-:Y:S01]  /*0aa0*/  UMOV UR4, 0x80 ;  /* 0x0000008000047882 */ /* 0x000fe20000000000 */
[----:B------:R-:W-:-:S04]  /*0ab0*/  UIADD3 UR10, UPT, UPT, -UR5, 0x100000, URZ ;  /* 0x00100000050a7890 */ /* 0x000fc8000fffe1ff */
[----:B------:R-:W-:Y:S02]  /*0ac0*/  USHF.L.U32 UR11, UR10, 0xb, URZ ;  /* 0x0000000b0a0b7899 */ /* 0x000fe400080006ff */
[----:B------:R-:W-:Y:S02]  /*0ad0*/  USHF.L.U32 UR10, UR10, 0x1, URZ ;  /* 0x000000010a0a7899 */ /* 0x000fe400080006ff */
[----:B------:R-:W-:-:S04]  /*0ae0*/  UIADD3 UR4, UPT, UPT, -UR4, 0x100000, URZ ;  /* 0x0010000004047890 */ /* 0x000fc8000fffe1ff */
[----:B------:R-:W-:Y:S02]  /*0af0*/  USHF.L.U32 UR5, UR4, 0xb, URZ ;  /* 0x0000000b04057899 */ /* 0x000fe400080006ff */
[----:B------:R-:W-:Y:S01]  /*0b00*/  USHF.L.U32 UR4, UR4, 0x1, URZ ;  /* 0x0000000104047899 */ /* 0x000fe200080006ff */
[----:B------:R-:W-:Y:S01]  /*0b10*/  ELECT P0, URZ, PT ;  /* 0x0000000000ff782f */ /* 0x000fe20003800000 */
[----:B-1----:R-:W-:Y:S01]  /*0b20*/  ULEA UR6, UR6, UR7, 0x18 ;  /* 0x0000000706067291 */ /* 0x002fe2000f8ec0ff */
[----:B------:R-:W1:Y:S11]  /*0b30*/  FENCE.VIEW.ASYNC.S ;  /* 0x00000000000073c6 */ /* 0x000e760000000000 */
[----:B-1----:R1:W3:Y:S01]  /*0b40*/  SYNCS.EXCH.64 URZ, [UR6+0x220], UR10 ;  /* 0x0002200a06ff75b2 */ /* 0x0022e20008000100 */
[----:B------:R1:W4:Y:S01]  /*0b50*/  SYNCS.EXCH.64 URZ, [UR6+0x228], UR4 ;  /* 0x0002280406ff75b2 */ /* 0x0003220008000100 */
[----:B------:R-:W-:Y:S01]  /*0b60*/  NOP ;  /* 0x0000000000007918 */ /* 0x000fe20000000000 */
.L_x_11:
[----:B------:R-:W2:Y:S01]  /*0b70*/  SHFL.IDX PT, R2, R169, RZ, 0x1f ;  /* 0x00001fffa9027589 */ /* 0x000ea200000e0000 */
[----:B------:R-:W-:Y:S01]  /*0b80*/  NOP ;  /* 0x0000000000007918 */ /* 0x000fe20000000000 */
[----:B--2---:R-:W-:-:S13]  /*0b90*/  ISETP.NE.AND P0, PT, R2, 0x3, PT ;  /* 0x000000030200780c */ /* 0x004fda0003f05270 */
[----:B------:R-:W-:Y:S05]  /*0ba0*/  @P0 BRA `(.L_x_12) ;  /* 0x0000000000300947 */ /* 0x000fea0003800000 */
[----:B-1----:R-:W1:Y:S01]  /*0bb0*/  S2UR UR5, SR_CgaCtaId ;  /* 0x00000000000579c3 */ /* 0x002e620000008800 */
[----:B------:R-:W-:Y:S01]  /*0bc0*/  UMOV UR6, 0x400 ;  /* 0x0000040000067882 */ /* 0x000fe20000000000 */
[----:B------:R-:W-:Y:S01]  /*0bd0*/  UMOV UR4, 0x20 ;  /* 0x0000002000047882 */ /* 0x000fe20000000000 */
[----:B------:R-:W-:Y:S01]  /*0be0*/  ELECT P0, URZ, PT ;  /* 0x0000000000ff782f */ /* 0x000fe20003800000 */
[----:B-1----:R-:W-:Y:S02]  /*0bf0*/  ULEA UR5, UR5, UR6, 0x18 ;  /* 0x0000000605057291 */ /* 0x002fe4000f8ec0ff */
[----:B------:R-:W-:-:S04]  /*0c00*/  UIADD3 UR6, UPT, UPT, -UR4, 0x100000, URZ ;  /* 0x0010000004067890 */ /* 0x000fc8000fffe1ff */
[----:B------:R-:W-:Y:S02]  /*0c10*/  USHF.L.U32 UR7, UR6, 0xb, URZ ;  /* 0x0000000b06077899 */ /* 0x000fe400080006ff */
[----:B------:R-:W-:Y:S01]  /*0c20*/  USHF.L.U32 UR6, UR6, 0x1, URZ ;  /* 0x0000000106067899 */ /* 0x000fe200080006ff */
[----:B------:R-:W1:Y:S11]  /*0c30*/  FENCE.VIEW.ASYNC.S ;  /* 0x00000000000073c6 */ /* 0x000e760000000000 */
[----:B-1----:R2:W1:Y:S01]  /*0c40*/  SYNCS.EXCH.64 URZ, [UR5+0x230], UR6 ;  /* 0x0002300605ff75b2 */ /* 0x0024620008000100 */
[----:B------:R2:W1:Y:S02]  /*0c50*/  SYNCS.EXCH.64 URZ, [UR5+0x238], UR6 ;  /* 0x0002380605ff75b2 */ /* 0x0004640008000100 */
[----:B--2---:R-:W-:Y:S01]  /*0c60*/  NOP ;  /* 0x0000000000007918 */ /* 0x004fe20000000000 */
.L_x_12:
[----:B------:R-:W2:Y:S01]  /*0c70*/  SHFL.IDX PT, R2, R169, RZ, 0x1f ;  /* 0x00001fffa9027589 */ /* 0x000ea200000e0000 */
[----:B------:R-:W-:Y:S01]  /*0c80*/  NOP ;  /* 0x0000000000007918 */ /* 0x000fe20000000000 */
[----:B--2---:R-:W-:-:S13]  /*0c90*/  ISETP.NE.AND P0, PT, R2, 0x4, PT ;  /* 0x000000040200780c */ /* 0x004fda0003f05270 */
[----:B------:R-:W-:Y:S05]  /*0ca0*/  @P0 BRA `(.L_x_13) ;  /* 0x00000000004c0947 */ /* 0x000fea0003800000 */
[----:B-1----:R-:W1:Y:S01]  /*0cb0*/  S2UR UR5, SR_CgaCtaId ;  /* 0x00000000000579c3 */ /* 0x002e620000008800 */
[----:B------:R-:W-:Y:S01]  /*0cc0*/  UMOV UR7, 0x100 ;  /* 0x0000010000077882 */ /* 0x000fe20000000000 */
[----:B------:R-:W-:Y:S01]  /*0cd0*/  UMOV UR6, 0x400 ;  /* 0x0000040000067882 */ /* 0x000fe20000000000 */
[----:B------:R-:W-:Y:S01]  /*0ce0*/  USEL UR7, UR7, 0xe0, UP2 ;  /* 0x000000e007077887 */ /* 0x000fe20009000000 */
[----:B------:R-:W-:Y:S01]  /*0cf0*/  UMOV UR4, 0x1 ;  /* 0x0000000100047882 */ /* 0x000fe20000000000 */
[----:B------:R-:W-:Y:S01]  /*0d00*/  ELECT P0, URZ, PT ;  /* 0x0000000000ff782f */ /* 0x000fe20003800000 */
[----:B------:R-:W-:-:S04]  /*0d10*/  UIADD3 UR10, UPT, UPT, -UR4, 0x100000, URZ ;  /* 0x00100000040a7890 */ /* 0x000fc8000fffe1ff */
[----:B------:R-:W-:Y:S02]  /*0d20*/  USHF.L.U32 UR11, UR10, 0xb, URZ ;  /* 0x0000000b0a0b7899 */ /* 0x000fe400080006ff */
[----:B------:R-:W-:Y:S02]  /*0d30*/  USHF.L.U32 UR10, UR10, 0x1, URZ ;  /* 0x000000010a0a7899 */ /* 0x000fe400080006ff */
[----:B-1----:R-:W-:Y:S02]  /*0d40*/  ULEA UR5, UR5, UR6, 0x18 ;  /* 0x0000000605057291 */ /* 0x002fe4000f8ec0ff */
[----:B------:R-:W-:-:S04]  /*0d50*/  UIADD3 UR6, UPT, UPT, -UR7, 0x100000, URZ ;  /* 0x0010000007067890 */ /* 0x000fc8000fffe1ff */
[----:B------:R-:W-:Y:S02]  /*0d60*/  USHF.L.U32 UR7, UR6, 0xb, URZ ;  /* 0x0000000b06077899 */ /* 0x000fe400080006ff */
[----:B------:R-:W-:Y:S01]  /*0d70*/  USHF.L.U32 UR6, UR6, 0x1, URZ ;  /* 0x0000000106067899 */ /* 0x000fe200080006ff */
[----:B------:R-:W1:Y:S03]  /*0d80*/  FENCE.VIEW.ASYNC.S ;  /* 0x00000000000073c6 */ /* 0x000e660000000000 */
[----:B-1----:R2:W1:Y:S08]  /*0d90*/  SYNCS.EXCH.64 URZ, [UR5+0x240], UR10 ;  /* 0x0002400a05ff75b2 */ /* 0x0024700008000100 */
[----:B------:R2:W1:Y:S01]  /*0da0*/  SYNCS.EXCH.64 URZ, [UR5+0x250], UR6 ;  /* 0x0002500605ff75b2 */ /* 0x0004620008000100 */
[----:B------:R2:W1:Y:S01]  /*0db0*/  SYNCS.EXCH.64 URZ, [UR5+0x248], UR10 ;  /* 0x0002480a05ff75b2 */ /* 0x0004620008000100 */
[----:B------:R2:W1:Y:S02]  /*0dc0*/  SYNCS.EXCH.64 URZ, [UR5+0x258], UR6 ;  /* 0x0002580605ff75b2 */ /* 0x0004640008000100 */
[----:B--2---:R-:W-:Y:S01]  /*0dd0*/  NOP ;  /* 0x0000000000007918 */ /* 0x004fe20000000000 */
.L_x_13:
[----:B------:R-:W2:Y:S01]  /*0de0*/  SHFL.IDX PT, R2, R169, RZ, 0x1f ;  /* 0x00001fffa9027589 */ /* 0x000ea200000e0000 */
[----:B------:R-:W-:Y:S01]  /*0df0*/  NOP ;  /* 0x0000000000007918 */ /* 0x000fe20000000000 */
[----:B--2---:R-:W-:-:S13]  /*0e00*/  ISETP.NE.AND P0, PT, R2, 0x5, PT ;  /* 0x000000050200780c */ /* 0x004fda0003f05270 */
[----:B------:R-:W-:Y:S05]  /*0e10*/  @P0 BRA `(.L_x_14) ;  /* 0x0000000000580947 */ /* 0x000fea0003800000 */
[----:B-1----:R-:W1:Y:S01]  /*0e20*/  S2UR UR6, SR_CgaCtaId ;  /* 0x00000000000679c3 */ /* 0x002e620000008800 */
        /* <DEDUP_REMOVED lines=12> */
[----:B-1----:R2:W1:Y:S01]  /*0ef0*/  SYNCS.EXCH.64 URZ, [UR6+0x260], UR10 ;  /* 0x0002600a06ff75b2 */ /* 0x0024620008000100 */
[----:B------:R2:W1:Y:S01]  /*0f00*/  SYNCS.EXCH.64 URZ, [UR6+0x280], UR4 ;  /* 0x0002800406ff75b2 */ /* 0x0004620008000100 */
[----:B------:R2:W1:Y:S01]  /*0f10*/  SYNCS.EXCH.64 URZ, [UR6+0x268], UR10 ;  /* 0x0002680a06ff75b2 */ /* 0x0004620008000100 */
[----:B------:R2:W1:Y:S01]  /*0f20*/  SYNCS.EXCH.64 URZ, [UR6+0x288], UR4 ;  /* 0x0002880406ff75b2 */ /* 0x0004620008000100 */
[----:B------:R2:W1:Y:S01]  /*0f30*/  SYNCS.EXCH.64 URZ, [UR6+0x270], UR10 ;  /* 0x0002700a06ff75b2 */ /* 0x0004620008000100 */
[----:B------:R2:W1:Y:S01]  /*0f40*/  SYNCS.EXCH.64 URZ, [UR6+0x290], UR4 ;  /* 0x0002900406ff75b2 */ /* 0x0004620008000100 */
[----:B------:R2:W1:Y:S01]  /*0f50*/  SYNCS.EXCH.64 URZ, [UR6+0x278], UR10 ;  /* 0x0002780a06ff75b2 */ /* 0x0004620008000100 */
[----:B------:R2:W1:Y:S02]  /*0f60*/  SYNCS.EXCH.64 URZ, [UR6+0x298], UR4 ;  /* 0x0002980406ff75b2 */ /* 0x0004640008000100 */
[----:B--2---:R-:W-:Y:S01]  /*0f70*/  NOP ;  /* 0x0000000000007918 */ /* 0x004fe20000000000 */
.L_x_14:
        /* <DEDUP_REMOVED lines=14> */
[----:B------:R2:W1:Y:S01]  /*1060*/  SYNCS.EXCH.64 URZ, [UR5+0x2b0], UR6 ;  /* 0x0002b00605ff75b2 */ /* 0x0004620008000100 */
[----:B------:R2:W1:Y:S01]  /*1070*/  SYNCS.EXCH.64 URZ, [UR5+0x2a8], UR6 ;  /* 0x0002a80605ff75b2 */ /* 0x0004620008000100 */
[----:B------:R2:W1:Y:S02]  /*1080*/  SYNCS.EXCH.64 URZ, [UR5+0x2b8], UR6 ;  /* 0x0002b80605ff75b2 */ /* 0x0004640008000100 */
[----:B--2---:R-:W-:Y:S01]  /*1090*/  NOP ;  /* 0x0000000000007918 */ /* 0x004fe20000000000 */
.L_x_15:
[----:B-1----:R-:W1:Y:S01]  /*10a0*/  S2UR UR5, SR_CTAID.X ;  /* 0x00000000000579c3 */ /* 0x002e620000002500 */
[----:B------:R-:W-:-:S05]  /*10b0*/  CS2R.32 R165, SR_CgaSize ;  /* 0x0000000000a57805 */ /* 0x000fca0000008a00 */
[----:B------:R-:W-:-:S05]  /*10c0*/  IMAD R165, R165, -0xa0, RZ ;  /* 0xffffff60a5a57824 */ /* 0x000fca00078e02ff */
[----:B------:R-:W-:-:S14]  /*10d0*/  R2UR UR7, R165 ;  /* 0x00000000a50772ca */ /* 0x000fdc00000e0000 */
[----:B------:R-:W2:Y:S01]  /*10e0*/  LDCU UR7, c[0x0][UR7+0x2b0] ;  /* 0x00005600070777ac */ /* 0x000ea20008000800 */
[----:B------:R-:W-:Y:S01]  /*10f0*/  NOP ;  /* 0x0000000000007918 */ /* 0x000fe20000000000 */
[----:B------:R-:W-:-:S05]  /*1100*/  CS2R.32 R165, SR_CgaSize ;  /* 0x0000000000a57805 */ /* 0x000fca0000008a00 */
[----:B------:R-:W-:-:S05]  /*1110*/  IMAD R165, R165, -0xa0, RZ ;  /* 0xffffff60a5a57824 */ /* 0x000fca00078e02ff */
[----:B------:R-:W-:-:S14]  /*1120*/  R2UR UR6, R165 ;  /* 0x00000000a50672ca */ /* 0x000fdc00000e0000 */
[----:B------:R-:W3:Y:S01]  /*1130*/  LDCU UR6, c[0x0][UR6+0x2b4] ;  /* 0x00005680060677ac */ /* 0x000ee20008000800 */
[----:B------:R-:W4:Y:S08]  /*1140*/  S2UR UR4, SR_CTAID.Y ;  /* 0x00000000000479c3 */ /* 0x000f300000002600 */
[----:B------:R-:W3:Y:S01]  /*1150*/  LDC R9, c[0x0][0xb24] ;  /* 0x0002c900ff097b82 */ /* 0x000ee20000000800 */
[----:B-1----:R-:W-:-:S02]  /*1160*/  I2FP.F32.U32 R5, UR5 ;  /* 0x0000000500057c45 */ /* 0x002fc40008201000 */
[----:B------:R-:W-:-:S05]  /*1170*/  CS2R.32 R3, SR_CgaSize ;  /* 0x0000000000037805 */ /* 0x000fca0000008a00 */
[----:B------:R-:W-:-:S06]  /*1180*/  IMAD R3, R3, -0xa0, RZ ;  /* 0xffffff6003037824 */ /* 0x000fcc00078e02ff */
[----:B------:R-:W1:Y:S01]  /*1190*/  LDC R3, c[0x0][R3+0x2a0] ;  /* 0x0000a80003037b82 */ /* 0x000e620000000800 */
[----:B------:R-:W-:Y:S01]  /*11a0*/  MOV R165, UR5 ;  /* 0x0000000500a57c02 */ /* 0x000fe20008000f00 */
[----:B--2---:R-:W-:Y:S01]  /*11b0*/  FMUL R5, R5, UR7 ;  /* 0x0000000705057c20 */ /* 0x004fe20008400000 */
[----:B----4-:R-:W-:Y:S02]  /*11c0*/  I2FP.F32.U32 R4, UR4 ;  /* 0x0000000400047c45 */ /* 0x010fe40008201000 */
[----:B------:R-:W-:-:S05]  /*11d0*/  CS2R.32 R2, SR_CgaSize ;  /* 0x0000000000027805 */ /* 0x000fca0000008a00 */
[----:B------:R-:W-:-:S06]  /*11e0*/  IMAD R2, R2, -0xa0, RZ ;  /* 0xffffff6002027824 */ /* 0x000fcc00078e02ff */
[----:B------:R-:W2:Y:S01]  /*11f0*/  LDC R2, c[0x0][R2+0x2a4] ;  /* 0x0000a90002027b82 */ /* 0x000ea20000000800 */
[----:B------:R-:W4:Y:S01]  /*1200*/  F2I.U32.TRUNC.NTZ R154, R5 ;  /* 0x00000005009a7305 */ /* 0x000f22000020f000 */
[----:B------:R-:W-:Y:S01]  /*1210*/  MOV R155, UR4 ;  /* 0x00000004009b7c02 */ /* 0x000fe20008000f00 */
[----:B---3--:R-:W-:-:S05]  /*1220*/  FMUL R4, R4, UR6 ;  /* 0x0000000604047c20 */ /* 0x008fca0008400000 */
[----:B------:R-:W-:Y:S01]  /*1230*/  BAR.SYNC.DEFER_BLOCKING 0x0 ;  /* 0x0000000000007b1d */ /* 0x000fe20000010000 */
[----:B------:R-:W-:-:S05]  /*1240*/  ISETP.GE.AND P0, PT, R9, 0x1, PT ;  /* 0x000000010900780c */ /* 0x000fca0003f06270 */
[----:B------:R-:W3:Y:S02]  /*1250*/  F2I.U32.TRUNC.NTZ R143, R4 ;  /* 0x00000004008f7305 */ /* 0x000ee4000020f000 */
[----:B------:R-:W2:Y:S01]  /*1260*/  S2UR UR36, SR_CTAID.Z ;  /* 0x00000000002479c3 */ /* 0x000ea20000002700 */
[----:B----4-:R-:W-:-:S05]  /*1270*/  IADD3 R154, PT, PT, -R154, RZ, RZ ;  /* 0x000000ff9a9a7210 */ /* 0x010fca0007ffe1ff */
[----:B-1----:R-:W-:Y:S01]  /*1280*/  IMAD R154, R3, R154, UR5 ;  /* 0x00000005039a7e24 */ /* 0x002fe2000f8e029a */
[----:B---3--:R-:W-:-:S05]  /*1290*/  IADD3 R143, PT, PT, -R143, RZ, RZ ;  /* 0x000000ff8f8f7210 */ /* 0x008fca0007ffe1ff */
[----:B--2---:R-:W-:Y:S01]  /*12a0*/  IMAD R143, R2, R143, UR4 ;  /* 0x00000004028f7e24 */ /* 0x004fe2000f8e028f */
[----:B------:R-:W-:Y:S06]  /*12b0*/  @!P0 BRA `(.L_x_16) ;  /* 0x0000000000b88947 */ /* 0x000fec0003800000 */
[----:B------:R-:W1:Y:S01]  /*12c0*/  LDC.64 R4, c[0x0][0xb18] ;  /* 0x0002c600ff047b82 */ /* 0x000e620000000a00 */
[----:B------:R-:W-:-:S07]  /*12d0*/  ISETP.NE.AND P0, PT, R9, 0x1, PT ;  /* 0x000000010900780c */ /* 0x000fce0003f05270 */
[----:B------:R-:W2:Y:S08]  /*12e0*/  LDC R10, c[0x0][0xb0c] ;  /* 0x0002c300ff0a7b82 */ /* 0x000eb00000000800 */
[----:B------:R-:W3:Y:S08]  /*12f0*/  LDC R11, c[0x0][0x370] ;  /* 0x0000dc00ff0b7b82 */ /* 0x000ef00000000800 */
[----:B------:R-:W4:Y:S01]  /*1300*/  LDC R12, c[0x0][0x374] ;  /* 0x0000dd00ff0c7b82 */ /* 0x000f220000000800 */
[----:B-1----:R-:W-:-:S07]  /*1310*/  ISETP.NE.AND P1, PT, R4, 0x1, PT ;  /* 0x000000010400780c */ /* 0x002fce0003f25270 */
[----:B------:R-:W3:Y:S01]  /*1320*/  LDC.64 R6, c[0x0][0xb10] ;  /* 0x0002c400ff067b82 */ /* 0x000ee20000000a00 */
[----:B--2---:R-:W-:-:S07]  /*1330*/  ISETP.NE.AND P2, PT, R10, 0x1, PT ;  /* 0x000000010a00780c */ /* 0x004fce0003f45270 */
[----:B------:R-:W1:Y:S08]  /*1340*/  LDC R8, c[0x0][0xb20] ;  /* 0x0002c800ff087b82 */ /* 0x000e700000000800 */
[----:B------:R-:W2:Y:S01]  /*1350*/  LDC.64 R2, c[0x0][0xb28] ;  /* 0x0002ca00ff027b82 */ /* 0x000ea20000000a00 */
[----:B----4-:R-:W-:-:S04]  /*1360*/  IMAD.HI.U32 R13, R12, R5, RZ ;  /* 0x000000050c0d7227 */ /* 0x010fc800078e00ff */
[----:B------:R-:W-:-:S04]  /*1370*/  IMAD.HI.U32 R5, R155, R5, RZ ;  /* 0x000000059b057227 */ /* 0x000fc800078e00ff */
[----:B---3--:R-:W-:-:S04]  /*1380*/  IMAD.HI.U32 R14, R11, R6, RZ ;  /* 0x000000060b0e7227 */ /* 0x008fc800078e00ff */
[----:B------:R-:W-:Y:S01]  /*1390*/  IMAD.HI.U32 R16, R165, R6, RZ ;  /* 0x00000006a5107227 */ /* 0x000fe200078e00ff */
[-C--:B------:R-:W-:Y:S02]  /*13a0*/  @P2 SHF.R.U32.HI R11, RZ, R7.reuse, R14 ;  /* 0x00000007ff0b2219 */ /* 0x080fe4000001160e */
[-C--:B-1----:R-:W-:Y:S02]  /*13b0*/  @P1 SHF.R.U32.HI R12, RZ, R8.reuse, R13 ;  /* 0x00000008ff0c1219 */ /* 0x082fe4000001160d */
[----:B------:R-:W-:Y:S02]  /*13c0*/  SHF.R.U32.HI R8, RZ, R8, R5 ;  /* 0x00000008ff087219 */ /* 0x000fe40000011605 */
[----:B------:R-:W-:Y:S02]  /*13d0*/  SHF.R.U32.HI R16, RZ, R7, R16 ;  /* 0x00000007ff107219 */ /* 0x000fe40000011610 */
[----:B------:R-:W-:Y:S01]  /*13e0*/  SEL R5, R155, R8, !P1 ;  /* 0x000000089b057207 */ /* 0x000fe20004800000 */
[----:B--2---:R-:W-:Y:S01]  /*13f0*/  IMAD.HI.U32 R14, R12, R2, RZ ;  /* 0x000000020c0e7227 */ /* 0x004fe200078e00ff */
[----:B------:R-:W-:-:S03]  /*1400*/  SEL R7, R165, R16, !P2 ;  /* 0x00000010a5077207 */ /* 0x000fc60005000000 */
[----:B------:R-:W-:Y:S01]  /*1410*/  IMAD.HI.U32 R6, R11, R2, RZ ;  /* 0x000000020b067227 */ /* 0x000fe200078e00ff */
[----:B------:R-:W-:-:S04]  /*1420*/  @P0 SHF.R.U32.HI R12, RZ, R3, R14 ;  /* 0x00000003ff0c0219 */ /* 0x000fc8000001160e */
[----:B------:R-:W-:Y:S01]  /*1430*/  @P0 SHF.R.U32.HI R11, RZ, R3, R6 ;  /* 0x00000003ff0b0219 */ /* 0x000fe20000011606 */
[----:B------:R-:W-:-:S04]  /*1440*/  IMAD R12, R12, R9, RZ ;  /* 0x000000090c0c7224 */ /* 0x000fc800078e02ff */
[----:B------:R-:W-:Y:S01]  /*1450*/  IMAD R6, R11, R9, RZ ;  /* 0x000000090b067224 */ /* 0x000fe200078e02ff */
[----:B------:R-:W-:-:S04]  /*1460*/  ISETP.GE.AND P1, PT, R5, R12, PT ;  /* 0x0000000c0500720c */ /* 0x000fc80003f26270 */
[----:B------:R-:W-:Y:S01]  /*1470*/  ISETP.GE.OR P1, PT, R7, R6, P1 ;  /* 0x000000060700720c */ /* 0x000fe20000f26670 */
[----:B------:R-:W-:-:S05]  /*1480*/  IMAD.HI.U32 R6, R5, R2, RZ ;  /* 0x0000000205067227 */ /* 0x000fca00078e00ff */
[----:B------:R-:W-:-:S04]  /*1490*/  SHF.R.U32.HI R6, RZ, R3, R6 ;  /* 0x00000003ff067219 */ /* 0x000fc80000011606 */
[----:B------:R-:W-:-:S03]  /*14a0*/  SEL R6, R5, R6, !P0 ;  /* 0x0000000605067207 */ /* 0x000fc60004000000 */
[----:B------:R-:W-:Y:S01]  /*14b0*/  @!P1 IMAD.HI.U32 R8, R7, R2, RZ ;  /* 0x0000000207089227 */ /* 0x000fe200078e00ff */
[----:B------:R-:W-:-:S04]  /*14c0*/  IADD3 R2, PT, PT, -R6, RZ, RZ ;  /* 0x000000ff06027210 */ /* 0x000fc80007ffe1ff */
[----:B------:R-:W-:Y:S01]  /*14d0*/  @!P1 SHF.R.U32.HI R8, RZ, R3, R8 ;  /* 0x00000003ff089219 */ /* 0x000fe20000011608 */
[----:B------:R-:W-:-:S03]  /*14e0*/  IMAD R2, R9, R2, R5 ;  /* 0x0000000209027224 */ /* 0x000fc600078e0205 */
[----:B------:R-:W-:Y:S02]  /*14f0*/  @!P1 SEL R3, R7, R8, !P0 ;  /* 0x0000000807039207 */ /* 0x000fe40004000000 */
[----:B------:R-:W-:-:S03]  /*1500*/  IADD3 R8, PT, PT, -R5, RZ, RZ ;  /* 0x000000ff05087210 */ /* 0x000fc60007ffe1ff */
[--C-:B------:R-:W-:Y:S02]  /*1510*/  @!P1 IMAD.IADD R6, R6, 0x1, -R3.reuse ;  /* 0x0000000106069824 */ /* 0x100fe400078e0a03 */
[----:B------:R-:W-:Y:S01]  /*1520*/  @!P1 IMAD R3, R2, R11, R3 ;  /* 0x0000000b02039224 */ /* 0x000fe200078e0203 */
[----:B------:R-:W-:Y:S01]  /*1530*/  IADD3 R2, PT, PT, -R7, RZ, RZ ;  /* 0x000000ff07027210 */ /* 0x000fe20007ffe1ff */
[----:B------:R-:W-:Y:S02]  /*1540*/  @!P1 IMAD R5, R6, R9, R7 ;  /* 0x0000000906059224 */ /* 0x000fe400078e0207 */
[----:B------:R-:W-:Y:S02]  /*1550*/  IMAD R8, R4, R8, R155 ;  /* 0x0000000804087224 */ /* 0x000fe400078e029b */
[----:B------:R-:W-:Y:S02]  /*1560*/  @!P1 IMAD.MOV.U32 R7, RZ, RZ, R3 ;  /* 0x000000ffff079224 */ /* 0x000fe400078e0003 */
[----:B------:R-:W-:-:S02]  /*1570*/  IMAD R2, R10, R2, R165 ;  /* 0x000000020a027224 */ /* 0x000fc400078e02a5 */
[----:B------:R-:W-:Y:S02]  /*1580*/  IMAD R155, R5, R4, R8 ;  /* 0x00000004059b7224 */ /* 0x000fe400078e0208 */
[----:B------:R-:W-:Y:S02]  /*1590*/  IMAD R165, R7, R10, R2 ;  /* 0x0000000a07a57224 */ /* 0x000fe400078e0202 */
.L_x_16:
[----:B------:R-:W1:Y:S01]  /*15a0*/  LDCU UR4, c[0x0][0xb30] ;  /* 0x00016600ff0477ac */ /* 0x000e620008000800 */
[----:B------:R-:W2:Y:S08]  /*15b0*/  S2UR UR37, SR_CgaCtaId ;  /* 0x00000000002579c3 */ /* 0x000eb00000008800 */
[----:B------:R-:W3:Y:S01]  /*15c0*/  LDC R72, c[0x0][0xb24] ;  /* 0x0002c900ff487b82 */ /* 0x000ee20000000800 */
[----:B-1----:R-:W-:-:S09]  /*15d0*/  UISETP.NE.AND UP1, UPT, UR4, 0x1, UPT ;  /* 0x000000010400788c */ /* 0x002fd2000bf25270 */
[----:B--2---:R-:W-:Y:S05]  /*15e0*/  BRA.U UP1, `(.L_x_17) ;  /* 0x0000000101407547 */ /* 0x004fea000b800000 */
[----:B------:R-:W1:Y:S08]  /*15f0*/  LDC.64 R4, c[0x0][0xb10] ;  /* 0x0002c400ff047b82 */ /* 0x000e700000000a00 */
[----:B------:R-:W2:Y:S08]  /*1600*/  LDC.64 R2, c[0x0][0xb18] ;  /* 0x0002c600ff027b82 */ /* 0x000eb00000000a00 */
[----:B------:R-:W4:Y:S08]  /*1610*/  LDC R6, c[0x0][0xb20] ;  /* 0x0002c800ff067b82 */ /* 0x000f300000000800 */
[----:B------:R-:W3:Y:S01]  /*1620*/  LDC R8, c[0x0][0xb0c] ;  /* 0x0002c300ff087b82 */ /* 0x000ee20000000800 */
[----:B-1----:R-:W-:-:S05]  /*1630*/  IMAD.HI.U32 R4, R165, R4, RZ ;  /* 0x00000004a5047227 */ /* 0x002fca00078e00ff */
[----:B------:R-:W-:Y:S01]  /*1640*/  SHF.R.U32.HI R4, RZ, R5, R4 ;  /* 0x00000005ff047219 */ /* 0x000fe20000011604 */
[----:B--2---:R-:W-:Y:S01]  /*1650*/  IMAD.HI.U32 R3, R155, R3, RZ ;  /* 0x000000039b037227 */ /* 0x004fe200078e00ff */
[----:B------:R-:W-:-:S04]  /*1660*/  ISETP.NE.AND P0, PT, R2, 0x1, PT ;  /* 0x000000010200780c */ /* 0x000fc80003f05270 */
[----:B----4-:R-:W-:-:S04]  /*1670*/  SHF.R.U32.HI R6, RZ, R6, R3 ;  /* 0x00000006ff067219 */ /* 0x010fc80000011603 */
[----:B------:R-:W-:Y:S02]  /*1680*/  SEL R3, R155, R6, !P0 ;  /* 0x000000069b037207 */ /* 0x000fe40004000000 */
[----:B---3--:R-:W-:-:S04]  /*1690*/  ISETP.NE.AND P1, PT, R8, 0x1, PT ;  /* 0x000000010800780c */ /* 0x008fc80003f25270 */
[----:B------:R-:W-:-:S05]  /*16a0*/  SEL R4, R165, R4, !P1 ;  /* 0x00000004a5047207 */ /* 0x000fca0004800000 */
[----:B------:R-:W-:Y:S02]  /*16b0*/  IMAD.IADD R5, R3, 0x1, -R4 ;  /* 0x0000000103057824 */ /* 0x000fe400078e0a04 */
[----:B------:R-:W-:Y:S02]  /*16c0*/  IMAD.IADD R3, R4, 0x1, -R3 ;  /* 0x0000000104037824 */ /* 0x000fe400078e0a03 */
[----:B------:R-:W-:Y:S02]  /*16d0*/  IMAD R165, R5, R8, R165 ;  /* 0x0000000805a57224 */ /* 0x000fe400078e02a5 */
[----:B------:R-:W-:-:S07]  /*16e0*/  IMAD R155, R3, R2, R155 ;  /* 0x00000002039b7224 */ /* 0x000fce00078e029b */
.L_x_17:
[----:B------:R-:W-:Y:S01]  /*16f0*/  BAR.SYNC.DEFER_BLOCKING 0x0 ;  /* 0x0000000000007b1d */ /* 0x000fe20000010000 */
[----:B------:R-:W-:Y:S01]  /*1700*/  UISETP.NE.AND UP1, UPT, UR8, 0x2, UPT ;  /* 0x000000020800788c */ /* 0x000fe2000bf25270 */
[----:B------:R-:W-:Y:S02]  /*1710*/  ISETP.NE.OR P5, PT, R0, 0x2, !P5 ;  /* 0x000000020000780c */ /* 0x000fe40006fa5670 */
[----:B------:R-:W-:-:S06]  /*1720*/  LOP3.LUT R2, R166, 0x1f, RZ, 0xc0, !PT ;  /* 0x0000001fa6027812 */ /* 0x000fcc00078ec0ff */
[----:B------:R-:W-:Y:S05]  /*1730*/  BRA.U UP1, `(.L_x_18) ;  /* 0x0000002101947547 */ /* 0x000fea000b800000 */
[----:B------:R-:W1:Y:S01]  /*1740*/  LDCU UR13, c[0x0][0x38c] ;  /* 0x00007180ff0d77ac */ /* 0x000e620008000800 */
[----:B------:R-:W2:Y:S01]  /*1750*/  LDC R9, c[0x0][0x370] ;  /* 0x0000dc00ff097b82 */ /* 0x000ea20000000800 */
[----:B------:R-:W-:Y:S01]  /*1760*/  PLOP3.LUT P1, PT, PT, PT, UP2, 0x80, 0x8 ;  /* 0x000000000008781c */ /* 0x000fe20003f2f028 */
[----:B------:R-:W-:Y:S01]  /*1770*/  IMAD.MOV.U32 R15, RZ, RZ, 0x1 ;  /* 0x00000001ff0f7424 */ /* 0x000fe200078e00ff */
[----:B------:R-:W-:Y:S01]  /*1780*/  ISETP.EQ.OR P4, PT, R2, RZ, P5 ;  /* 0x000000ff0200720c */ /* 0x000fe20002f82670 */
[----:B------:R-:W-:Y:S01]  /*1790*/  IMAD.MOV.U32 R14, RZ, RZ, RZ ;  /* 0x000000ffff0e7224 */ /* 0x000fe200078e00ff */
[----:B------:R-:W-:Y:S02]  /*17a0*/  PLOP3.LUT P1, PT, P1, PT, PT, 0x8, 0x80 ;  /* 0x000000000080781c */ /* 0x000fe40000f2e170 */
[----:B------:R-:W-:Y:S01]  /*17b0*/  CS2R R12, SRZ ;  /* 0x00000000000c7805 */ /* 0x000fe2000001ff00 */
[----:B------:R-:W-:Y:S01]  /*17c0*/  IMAD.MOV.U32 R10, RZ, RZ, 0x1 ;  /* 0x00000001ff0a7424 */ /* 0x000fe200078e00ff */
[----:B------:R-:W4:Y:S01]  /*17d0*/  LDC R0, c[0x0][0x374] ;  /* 0x0000dd00ff007b82 */ /* 0x000f220000000800 */
[----:B------:R-:W2:Y:S01]  /*17e0*/  LDCU.64 UR22, c[0x0][0x348] ;  /* 0x00006900ff1677ac */ /* 0x000ea20008000a00 */
[----:B------:R-:W-:Y:S01]  /*17f0*/  UMOV UR6, URZ ;  /* 0x000000ff00067c82 */ /* 0x000fe20008000000 */
[----:B-1----:R-:W-:-:S04]  /*1800*/  UIADD3 UR5, UPT, UPT, UR13, 0x1f, URZ ;  /* 0x0000001f0d057890 */ /* 0x002fc8000fffe0ff */
[----:B------:R-:W-:-:S04]  /*1810*/  USHF.R.S32.HI UR4, URZ, 0x1f, UR5 ;  /* 0x0000001fff047899 */ /* 0x000fc80008011405 */
[----:B------:R-:W-:-:S04]  /*1820*/  ULEA.HI UR4, UR4, UR5, URZ, 0x5 ;  /* 0x0000000504047291 */ /* 0x000fc8000f8f28ff */
[----:B------:R-:W-:Y:S02]  /*1830*/  USHF.R.S32.HI UR15, URZ, 0x5, UR4 ;  /* 0x00000005ff0f7899 */ /* 0x000fe40008011404 */
[----:B------:R-:W-:Y:S02]  /*1840*/  UIADD3 UR4, UPT, UPT, UR13, -0x1, URZ ;  /* 0xffffffff0d047890 */ /* 0x000fe4000fffe0ff */
[----:B------:R-:W-:Y:S02]  /*1850*/  UISETP.LT.U32.AND UP0, UPT, UR15, 0x22, UPT ;  /* 0x000000220f00788c */ /* 0x000fe4000bf01070 */
[----:B------:R-:W-:Y:S02]  /*1860*/  UISETP.GE.U32.AND UP1, UPT, UR4, -0x3f, UPT ;  /* 0xffffffc10400788c */ /* 0x000fe4000bf26070 */
[----:B------:R-:W-:Y:S02]  /*1870*/  USEL UR14, UR15, 0x22, UP0 ;  /* 0x000000220f0e7887 */ /* 0x000fe40008000000 */
[----:B------:R-:W-:-:S02]  /*1880*/  UIADD3 UR13, UPT, UPT, UR13, 0x3e, URZ ;  /* 0x0000003e0d0d7890 */ /* 0x000fc4000fffe0ff */
[----:B------:R-:W-:Y:S02]  /*1890*/  UIADD3 UR5, UPT, UPT, UR14, -0x1, URZ ;  /* 0xffffffff0e057890 */ /* 0x000fe4000fffe0ff */
[----:B------:R-:W-:-:S03]  /*18a0*/  UIADD3 UR7, UPT, UPT, UR15, -UR14, URZ ;  /* 0x8000000e0f077290 */ /* 0x000fc6000fffe0ff */
[----:B------:R-:W-:-:S04]  /*18b0*/  @UP1 UIADD3 UR5, UPT, UPT, UR14, URZ, URZ ;  /* 0x000000ff0e051290 */ /* 0x000fc8000fffe0ff */
[----:B--2---:R-:W-:-:S12]  /*18c0*/  UIADD3 UR5, UPT, UPT, UR5, 0x1, URZ ;  /* 0x0000000105057890 */ /* 0x004fd8000fffe0ff */
.L_x_36:
[----:B------:R-:W-:Y:S01]  /*18d0*/  UISETP.NE.AND UP0, UPT, UR37, URZ, UPT ;  /* 0x000000ff2500728c */ /* 0x000fe2000bf05270 */
[----:B------:R-:W1:Y:S08]  /*18e0*/  S2UR UR37, SR_CgaCtaId ;  /* 0x00000000002579c3 */ /* 0x000e700000008800 */
[----:B------:R-:W-:Y:S05]  /*18f0*/  BRA.U UP0, `(.L_x_19) ;  /* 0x0000000100347547 */ /* 0x000fea000b800000 */
[----:B------:R-:W2:Y:S01]  /*1900*/  S2R R2, SR_CgaCtaId ;  /* 0x0000000000027919 */ /* 0x000ea20000008800 */
[----:B------:R-:W-:-:S04]  /*1910*/  MOV R3, 0x400 ;  /* 0x0000040000037802 */ /* 0x000fc80000000f00 */
[----:B--2---:R-:W-:Y:S02]  /*1920*/  LEA R3, R2, R3, 0x18 ;  /* 0x0000000302037211 */ /* 0x004fe400078ec0ff */
[----:B------:R-:W-:-:S03]  /*1930*/  SHF.L.U32 R2, R10, 0x1f, RZ ;  /* 0x0000001f0a027819 */ /* 0x000fc600000006ff */
[----:B------:R-:W-:-:S04]  /*1940*/  IMAD R3, R12, 0x8, R3 ;  /* 0x000000080c037824 */ /* 0x000fc800078e0203 */
[----:B------:R-:W2:Y:S02]  /*1950*/  SYNCS.PHASECHK.TRANS64.TRYWAIT P0, [R3+URZ+0x2b0], R2 ;  /* 0x0002b002030075a7 */ /* 0x000ea400080011ff */
[----:B--2---:R-:W-:Y:S05]  /*1960*/  @!P0 BRA `(.L_x_20) ;  /* 0x0000006000d48947 */ /* 0x004fea0003800000 */
.L_x_126:
[----:B------:R-:W-:Y:S01]  /*1970*/  VIADD R12, R12, 0x1 ;  /* 0x000000010c0c7836 */ /* 0x000fe20000000000 */
[----:B------:R2:W-:Y:S04]  /*1980*/  SYNCS.ARRIVE.TRANS64.A1T0 RZ, [R3+URZ+0x2a0], RZ ;  /* 0x0002a0ff03ff79a7 */ /* 0x0005e800081000ff */
[----:B------:R-:W-:-:S04]  /*1990*/  ISETP.NE.AND P0, PT, R12, 0x2, PT ;  /* 0x000000020c00780c */ /* 0x000fc80003f05270 */
[----:B------:R-:W-:Y:S02]  /*19a0*/  SEL R12, R12, RZ, P0 ;  /* 0x000000ff0c0c7207 */ /* 0x000fe40000000000 */
[----:B--2---:R-:W-:-:S04]  /*19b0*/  SEL R3, RZ, 0x1, P0 ;  /* 0x00000001ff037807 */ /* 0x004fc80000000000 */
[----:B------:R-:W-:-:S07]  /*19c0*/  LOP3.LUT R10, R10, R3, RZ, 0x3c, !PT ;  /* 0x000000030a0a7212 */ /* 0x000fce00078e3cff */
.L_x_19:
[----:B------:R-:W-:Y:S01]  /*19d0*/  UMOV UR4, 0x400 ;  /* 0x0000040000047882 */ /* 0x000fe20000000000 */
[----:B------:R-:W-:Y:S01]  /*19e0*/  SHF.L.U32 R2, R15, 0x1f, RZ ;  /* 0x0000001f0f027819 */ /* 0x000fe200000006ff */
[----:B-1----:R-:W-:Y:S01]  /*19f0*/  ULEA UR4, UR37, UR4, 0x18 ;  /* 0x0000000425047291 */ /* 0x002fe2000f8ec0ff */
[----:B------:R-:W-:Y:S01]  /*1a00*/  R2UR UR34, R165 ;  /* 0x00000000a52272ca */ /* 0x000fe200000e0000 */
[----:B------:R-:W-:Y:S01]  /*1a10*/  UISETP.GE.U32.AND UP0, UPT, UR13, 0x3f, UPT ;  /* 0x0000003f0d00788c */ /* 0x000fe2000bf06070 */
[----:B------:R-:W-:Y:S01]  /*1a20*/  R2UR UR10, R155 ;  /* 0x000000009b0a72ca */ /* 0x000fe200000e0000 */
[----:B------:R-:W-:Y:S01]  /*1a30*/  ULEA UR8, UR6, UR4, 0x3 ;  /* 0x0000000406087291 */ /* 0x000fe2000f8e18ff */
[----:B------:R-:W-:-:S08]  /*1a40*/  UMOV UR24, URZ ;  /* 0x000000ff00187c82 */ /* 0x000fd00008000000 */
[----:B------:R1:W2:Y:S01]  /*1a50*/  SYNCS.PHASECHK.TRANS64.TRYWAIT P0, [UR8+0x110], R2 ;  /* 0x00011002ff0075a7 */ /* 0x0002a20008001108 */
[----:B------:R-:W-:Y:S02]  /*1a60*/  USHF.L.U32 UR34, UR34, 0x7, URZ ;  /* 0x0000000722227899 */ /* 0x000fe400080006ff */
[----:B------:R-:W-:Y:S01]  /*1a70*/  USHF.L.U32 UR10, UR10, 0x6, URZ ;  /* 0x000000060a0a7899 */ /* 0x000fe200080006ff */
[----:B------:R-:W-:Y:S11]  /*1a80*/  BRA.U !UP0, `(.L_x_21) ;  /* 0x0000000108a87547 */ /* 0x000ff6000b800000 */
[----:B------:R-:W-:Y:S01]  /*1a90*/  UMOV UR16, URZ ;  /* 0x000000ff00107c82 */ /* 0x000fe20008000000 */
[----:B------:R-:W-:-:S05]  /*1aa0*/  UMOV UR17, UR6 ;  /* 0x0000000600117c82 */ /* 0x000fca0008000000 */
.L_x_26:
[----:B-1----:R-:W-:Y:S01]  /*1ab0*/  ULEA UR33, UR17, UR4, 0x3 ;  /* 0x0000000411217291 */ /* 0x002fe2000f8e18ff */
[----:B--2---:R-:W-:Y:S01]  /*1ac0*/  @!P5 MOV R3, 0x1800 ;  /* 0x000018000003d802 */ /* 0x004fe20000000f00 */
[----:B--2---:R-:W-:Y:S10]  /*1ad0*/  @P0 BRA `(.L_x_22) ;  /* 0x00000000000c0947 */ /* 0x004ff40003800000 */
[----:B------:R-:W-:-:S04]  /*1ae0*/  SHF.L.U32 R5, R15, 0x1f, RZ ;  /* 0x0000001f0f057819 */ /* 0x000fc800000006ff */
[----:B------:R-:W2:Y:S02]  /*1af0*/  SYNCS.PHASECHK.TRANS64.TRYWAIT P0, [UR33+0x110], R5 ;  /* 0x00011005ff0075a7 */ /* 0x000ea40008001121 */
[----:B--2---:R-:W-:Y:S05]  /*1b00*/  @!P0 BRA `(.L_x_23) ;  /* 0x0000006000808947 */ /* 0x004fea0003800000 */
.L_x_22:
[----:B------:R2:W-:Y:S01]  /*1b10*/  @!P5 SYNCS.ARRIVE.TRANS64 RZ, [UR33], R3 ;  /* 0x00000003ffffd9a7 */ /* 0x0005e20008000021 */
[----:B------:R-:W-:Y:S04]  /*1b20*/  BSSY.RECONVERGENT B0, `(.L_x_24) ;  /* 0x0000003000007945 */ /* 0x000fe80003800200 */
[----:B------:R-:W-:Y:S05]  /*1b30*/  @P4 BRA `(.L_x_25) ;  /* 0x0000000000044947 */ /* 0x000fea0003800000 */
[----:B------:R-:W-:Y:S05]  /*1b40*/  BPT.TRAP 0x1 ;  /* 0x000000040000795c */ /* 0x000fea0000300000 */
.L_x_25:
[----:B------:R-:W-:Y:S05]  /*1b50*/  BSYNC.RECONVERGENT B0 ;  /* 0x0000000000007941 */ /* 0x000fea0003800200 */
.L_x_24:
[----:B------:R-:W-:Y:S02]  /*1b60*/  UIADD3 UR6, UPT, UPT, UR17, 0x1, URZ ;  /* 0x0000000111067890 */ /* 0x000fe4000fffe0ff */
[----:B------:R-:W-:Y:S02]  /*1b70*/  ULEA UR32, UR17, UR4, 0xc ;  /* 0x0000000411207291 */ /* 0x000fe4000f8e60ff */
[----:B------:R-:W-:Y:S02]  /*1b80*/  UISETP.NE.AND UP0, UPT, UR6, 0x22, UPT ;  /* 0x000000220600788c */ /* 0x000fe4000bf05270 */
[----:B------:R-:W-:Y:S02]  /*1b90*/  UIADD3 UR26, UP1, UPT, UR22, 0x80, URZ ;  /* 0x00000080161a7890 */ /* 0x000fe4000ff3e0ff */
[----:B------:R-:W-:Y:S02]  /*1ba0*/  USEL UR9, URZ, 0x1, UP0 ;  /* 0x00000001ff097887 */ /* 0x000fe40008000000 */
[----:B------:R-:W-:-:S02]  /*1bb0*/  USEL UR6, UR6, URZ, UP0 ;  /* 0x000000ff06067287 */ /* 0x000fc40008000000 */
[----:B------:R-:W-:Y:S02]  /*1bc0*/  UIADD3 UR20, UP0, UPT, UR22, 0x180, URZ ;  /* 0x0000018016147890 */ /* 0x000fe4000ff1e0ff */
[----:B------:R-:W-:Y:S01]  /*1bd0*/  ULEA UR8, UR6, UR4, 0x3 ;  /* 0x0000000406087291 */ /* 0x000fe2000f8e18ff */
[----:B------:R-:W-:Y:S01]  /*1be0*/  LOP3.LUT R15, R15, UR9, RZ, 0x3c, !PT ;  /* 0x000000090f0f7c12 */ /* 0x000fe2000f8e3cff */
[----:B------:R-:W-:Y:S02]  /*1bf0*/  USHF.L.U32 UR35, UR16, 0x5, URZ ;  /* 0x0000000510237899 */ /* 0x000fe400080006ff */
[----:B------:R-:W-:Y:S01]  /*1c00*/  UIADD3.X UR27, UPT, UPT, URZ, UR23, URZ, UP1, !UPT ;  /* 0x00000017ff1b7290 */ /* 0x000fe20008ffe4ff */
[----:B-1----:R-:W-:Y:S01]  /*1c10*/  SHF.L.U32 R2, R15, 0x1f, RZ ;  /* 0x0000001f0f027819 */ /* 0x002fe200000006ff */
[----:B------:R-:W-:Y:S02]  /*1c20*/  UIADD3 UR32, UPT, UPT, UR32, 0x4600, URZ ;  /* 0x0000460020207890 */ /* 0x000fe4000fffe0ff */
[----:B------:R-:W-:Y:S01]  /*1c30*/  UIADD3.X UR21, UPT, UPT, URZ, UR23, URZ, UP0, !UPT ;  /* 0x00000017ff157290 */ /* 0x000fe200087fe4ff */
[----:B------:R1:W1:Y:S01]  /*1c40*/  SYNCS.PHASECHK.TRANS64.TRYWAIT P0, [UR8+0x110], R2 ;  /* 0x00011002ff0075a7 */ /* 0x0002620008001108 */
[----:B------:R-:W-:Y:S01]  /*1c50*/  ULEA UR8, UR17, UR4, 0xb ;  /* 0x0000000411087291 */ /* 0x000fe2000f8e58ff */
[----:B------:R-:W-:Y:S01]  /*1c60*/  UMOV UR18, 0x0 ;  /* 0x0000000000127882 */ /* 0x000fe20000000000 */
[----:B------:R-:W-:-:S02]  /*1c70*/  UMOV UR19, 0x10000000 ;  /* 0x1000000000137882 */ /* 0x000fc40000000000 */
[----:B------:R-:W-:Y:S01]  /*1c80*/  UIADD3 UR8, UPT, UPT, UR8, 0x26600, URZ ;  /* 0x0002660008087890 */ /* 0x000fe2000fffe0ff */
[----:B------:R1:W-:Y:S01]  /*1c90*/  UTMALDG.3D [UR32], [UR26], desc[UR18] ;  /* 0x000012201a0075b4 */ /* 0x0003e20008011000 */
[----:B------:R-:W-:Y:S01]  /*1ca0*/  UMOV UR12, UR36 ;  /* 0x00000024000c7c82 */ /* 0x000fe20008000000 */
[----:B------:R-:W-:Y:S01]  /*1cb0*/  UMOV UR9, UR33 ;  /* 0x0000002100097c82 */ /* 0x000fe20008000000 */
[----:B------:R-:W-:Y:S01]  /*1cc0*/  UMOV UR11, UR35 ;  /* 0x00000023000b7c82 */ /* 0x000fe20008000000 */
[----:B------:R-:W-:Y:S01]  /*1cd0*/  UIADD3 UR16, UPT, UPT, UR16, 0x1, URZ ;  /* 0x0000000110107890 */ /* 0x000fe2000fffe0ff */
[----:B------:R-:W-:Y:S01]  /*1ce0*/  UMOV UR24, UR5 ;  /* 0x0000000500187c82 */ /* 0x000fe20008000000 */
[----:B------:R-:W-:Y:S02]  /*1cf0*/  UMOV UR17, UR6 ;  /* 0x0000000600117c82 */ /* 0x000fe40008000000 */
[----:B------:R1:W-:Y:S01]  /*1d00*/  UTMALDG.3D [UR8], [UR20], desc[UR18] ;  /* 0x00001208140075b4 */ /* 0x0003e20008011000 */
[----:B------:R-:W-:-:S09]  /*1d10*/  UISETP.NE.AND UP0, UPT, UR16, UR5, UPT ;  /* 0x000000051000728c */ /* 0x000fd2000bf05270 */
[----:B------:R-:W-:Y:S05]  /*1d20*/  BRA.U UP0, `(.L_x_26) ;  /* 0xfffffffd00607547 */ /* 0x000fea000b83ffff */
.L_x_21:
[----:B-1----:R-:W-:Y:S01]  /*1d30*/  ULEA UR8, UR6, UR4, 0x3 ;  /* 0x0000000406087291 */ /* 0x002fe2000f8e18ff */
[----:B------:R-:W-:Y:S01]  /*1d40*/  SHF.L.U32 R2, R15, 0x1f, RZ ;  /* 0x0000001f0f027819 */ /* 0x000fe200000006ff */
[----:B------:R-:W-:Y:S01]  /*1d50*/  @!P1 SYNCS.ARRIVE.TRANS64.A1T0 RZ, [UR4+0x238], RZ ;  /* 0x000238ffffff99a7 */ /* 0x000fe20008100004 */
[----:B------:R-:W-:-:S06]  /*1d60*/  UISETP.GT.AND UP0, UPT, UR15, UR14, UPT ;  /* 0x0000000e0f00728c */ /* 0x000fcc000bf04270 */
[----:B--2---:R1:W2:Y:S03]  /*1d70*/  SYNCS.PHASECHK.TRANS64.TRYWAIT P0, [UR8+0x110], R2 ;  /* 0x00011002ff0075a7 */ /* 0x0042a60008001108 */
[----:B------:R-:W-:Y:S05]  /*1d80*/  BRA.U !UP0, `(.L_x_27) ;  /* 0x0000000108ac7547 */ /* 0x000fea000b800000 */
[----:B------:R-:W-:Y:S01]  /*1d90*/  UIADD3 UR21, UPT, UPT, UR7, UR24, URZ ;  /* 0x0000001807157290 */ /* 0x000fe2000fffe0ff */
[----:B------:R-:W-:-:S11]  /*1da0*/  UMOV UR25, UR6 ;  /* 0x0000000600197c82 */ /* 0x000fd60008000000 */
.L_x_32:
[----:B-1----:R-:W-:Y:S01]  /*1db0*/  ULEA UR17, UR25, UR4, 0x3 ;  /* 0x0000000419117291 */ /* 0x002fe2000f8e18ff */
[----:B--2---:R-:W-:Y:S01]  /*1dc0*/  @!P5 MOV R3, 0x1800 ;  /* 0x000018000003d802 */ /* 0x004fe20000000f00 */
[----:B--2---:R-:W-:Y:S10]  /*1dd0*/  @P0 BRA `(.L_x_28) ;  /* 0x00000000000c0947 */ /* 0x004ff40003800000 */
[----:B------:R-:W-:-:S04]  /*1de0*/  SHF.L.U32 R5, R15, 0x1f, RZ ;  /* 0x0000001f0f057819 */ /* 0x000fc800000006ff */
[----:B------:R-:W2:Y:S02]  /*1df0*/  SYNCS.PHASECHK.TRANS64.TRYWAIT P0, [UR17+0x110], R5 ;  /* 0x00011005ff0075a7 */ /* 0x000ea40008001111 */
[----:B--2---:R-:W-:Y:S05]  /*1e00*/  @!P0 BRA `(.L_x_29) ;  /* 0x0000005c00d88947 */ /* 0x004fea0003800000 */
.L_x_28:
[----:B------:R2:W-:Y:S01]  /*1e10*/  @!P5 SYNCS.ARRIVE.TRANS64 RZ, [UR17], R3 ;  /* 0x00000003ffffd9a7 */ /* 0x0005e20008000011 */
[----:B------:R-:W-:Y:S04]  /*1e20*/  BSSY.RECONVERGENT B0, `(.L_x_30) ;  /* 0x0000003000007945 */ /* 0x000fe80003800200 */
[----:B------:R-:W-:Y:S05]  /*1e30*/  @P4 BRA `(.L_x_31) ;  /* 0x0000000000044947 */ /* 0x000fea0003800000 */
[----:B------:R-:W-:Y:S05]  /*1e40*/  BPT.TRAP 0x1 ;  /* 0x000000040000795c */ /* 0x000fea0000300000 */
.L_x_31:
[----:B------:R-:W-:Y:S05]  /*1e50*/  BSYNC.RECONVERGENT B0 ;  /* 0x0000000000007941 */ /* 0x000fea0003800200 */
.L_x_30:
        /* <DEDUP_REMOVED lines=10> */
[----:B------:R-:W-:Y:S01]  /*1f00*/  UIADD3 UR16, UPT, UPT, UR16, 0x4600, URZ ;  /* 0x0000460010107890 */ /* 0x000fe2000fffe0ff */
[----:B-1----:R-:W-:Y:S01]  /*1f10*/  SHF.L.U32 R2, R15, 0x1f, RZ ;  /* 0x0000001f0f027819 */ /* 0x002fe200000006ff */
[----:B------:R-:W-:Y:S02]  /*1f20*/  UIADD3.X UR31, UPT, UPT, URZ, UR23, URZ, UP1, !UPT ;  /* 0x00000017ff1f7290 */ /* 0x000fe40008ffe4ff */
[----:B------:R-:W-:Y:S01]  /*1f30*/  UIADD3.X UR29, UPT, UPT, URZ, UR23, URZ, UP0, !UPT ;  /* 0x00000017ff1d7290 */ /* 0x000fe200087fe4ff */
[----:B------:R1:W1:Y:S01]  /*1f40*/  SYNCS.PHASECHK.TRANS64.TRYWAIT P0, [UR8+0x110], R2 ;  /* 0x00011002ff0075a7 */ /* 0x0002620008001108 */
[----:B------:R-:W-:Y:S01]  /*1f50*/  ULEA UR8, UR25, UR4, 0xb ;  /* 0x0000000419087291 */ /* 0x000fe2000f8e58ff */
[----:B------:R-:W-:Y:S01]  /*1f60*/  UMOV UR26, 0x0 ;  /* 0x00000000001a7882 */ /* 0x000fe20000000000 */
[----:B------:R-:W-:-:S02]  /*1f70*/  UMOV UR27, 0x10000000 ;  /* 0x10000000001b7882 */ /* 0x000fc40000000000 */
[----:B------:R-:W-:Y:S01]  /*1f80*/  UIADD3 UR8, UPT, UPT, UR8, 0x26600, URZ ;  /* 0x0002660008087890 */ /* 0x000fe2000fffe0ff */
[----:B------:R-:W-:Y:S01]  /*1f90*/  UMOV UR18, UR34 ;  /* 0x0000002200127c82 */ /* 0x000fe20008000000 */
[----:B------:R-:W-:Y:S01]  /*1fa0*/  UMOV UR20, UR36 ;  /* 0x0000002400147c82 */ /* 0x000fe20008000000 */
[----:B------:R-:W-:Y:S01]  /*1fb0*/  UMOV UR12, UR36 ;  /* 0x00000024000c7c82 */ /* 0x000fe20008000000 */
[----:B------:R-:W-:Y:S01]  /*1fc0*/  UMOV UR9, UR17 ;  /* 0x0000001100097c82 */ /* 0x000fe20008000000 */
[----:B------:R-:W-:Y:S01]  /*1fd0*/  UMOV UR11, UR19 ;  /* 0x00000013000b7c82 */ /* 0x000fe20008000000 */
[----:B------:R1:W-:Y:S01]  /*1fe0*/  UTMALDG.3D [UR16], [UR30], desc[UR26] ;  /* 0x00001a101e0075b4 */ /* 0x0003e20008011000 */
[----:B------:R-:W-:Y:S01]  /*1ff0*/  UIADD3 UR24, UPT, UPT, UR24, 0x1, URZ ;  /* 0x0000000118187890 */ /* 0x000fe2000fffe0ff */
[----:B------:R-:W-:-:S03]  /*2000*/  UMOV UR25, UR6 ;  /* 0x0000000600197c82 */ /* 0x000fc60008000000 */
[----:B------:R-:W-:Y:S01]  /*2010*/  UISETP.NE.AND UP0, UPT, UR24, UR21, UPT ;  /* 0x000000151800728c */ /* 0x000fe2000bf05270 */
[----:B------:R1:W-:Y:S08]  /*2020*/  UTMALDG.3D [UR8], [UR28], desc[UR26] ;  /* 0x00001a081c0075b4 */ /* 0x0003f00008011000 */
[----:B------:R-:W-:Y:S05]  /*2030*/  BRA.U UP0, `(.L_x_32) ;  /* 0xfffffffd005c7547 */ /* 0x000fea000b83ffff */
.L_x_27:
[C---:B-1----:R-:W-:Y:S01]  /*2040*/  LEA R2, R14.reuse, UR4, 0x3 ;  /* 0x000000040e027c11 */ /* 0x042fe2000f8e18ff */
[----:B------:R-:W-:Y:S01]  /*2050*/  NOP ;  /* 0x0000000000007918 */ /* 0x000fe20000000000 */
[----:B--2---:R-:W-:Y:S02]  /*2060*/  SHF.L.U32 R3, R13, 0x1f, RZ ;  /* 0x0000001f0d037819 */ /* 0x004fe400000006ff */
[----:B------:R-:W-:Y:S02]  /*2070*/  LEA R4, R14, UR4, 0x4 ;  /* 0x000000040e047c11 */ /* 0x000fe4000f8e20ff */
[----:B------:R-:W1:Y:S02]  /*2080*/  SYNCS.PHASECHK.TRANS64.TRYWAIT P0, [R2+URZ+0x240], R3 ;  /* 0x00024003020075a7 */ /* 0x000e6400080011ff */
[----:B-1----:R-:W-:Y:S05]  /*2090*/  @!P0 BRA `(.L_x_33) ;  /* 0x0000005c004c8947 */ /* 0x002fea0003800000 */
.L_x_129:
[----:B------:R-:W2:Y:S01]  /*20a0*/  LDS.128 R4, [R4+0x2d0] ;  /* 0x0002d00004047984 */ /* 0x000ea20000000c00 */
[----:B---3--:R-:W-:Y:S01]  /*20b0*/  ISETP.GE.AND P0, PT, R72, 0x1, PT ;  /* 0x000000014800780c */ /* 0x008fe20003f06270 */
[----:B-1----:R-:W-:Y:S01]  /*20c0*/  VIADD R2, R2, 0x250 ;  /* 0x0000025002027836 */ /* 0x002fe20000000000 */
[----:B------:R-:W-:Y:S01]  /*20d0*/  @!PT LDS RZ, [RZ] ;  /* 0x00000000fffff984 */ /* 0x000fe20000000800 */
[----:B------:R-:W-:Y:S01]  /*20e0*/  @!PT LDS RZ, [RZ] ;  /* 0x00000000fffff984 */ /* 0x000fe20000000800 */
[----:B------:R-:W-:Y:S01]  /*20f0*/  @!PT LDS RZ, [RZ] ;  /* 0x00000000fffff984 */ /* 0x000fe20000000800 */
[----:B------:R-:W-:Y:S01]  /*2100*/  @!PT LDS RZ, [RZ] ;  /* 0x00000000fffff984 */ /* 0x000fe20000000800 */
[----:B------:R1:W-:Y:S06]  /*2110*/  MEMBAR.ALL.CTA ;  /* 0x0000000000007992 */ /* 0x0003ec0000008000 */
[----:B-1----:R-:W1:Y:S01]  /*2120*/  FENCE.VIEW.ASYNC.S ;  /* 0x00000000000073c6 */ /* 0x002e620000000000 */
[----:B------:R-:W-:-:S04]  /*2130*/  PRMT R2, RZ, 0x654, R2 ;  /* 0x00000654ff027816 */ /* 0x000fc80000000002 */
[----:B-1----:R1:W-:Y:S01]  /*2140*/  SYNCS.ARRIVE.TRANS64.RED.A1T0 RZ, [R2+URZ], RZ ;  /* 0x000000ff02ff79a7 */ /* 0x0023e200081004ff */
[----:B--2---:R-:W-:-:S13]  /*2150*/  LOP3.LUT P2, RZ, R6, 0x1, RZ, 0xc0, !PT ;  /* 0x0000000106ff7812 */ /* 0x004fda000784c0ff */
[----:B------:R-:W-:Y:S01]  /*2160*/  @P2 SHF.R.U32.HI R3, RZ, 0x10, R5 ;  /* 0x00000010ff032819 */ /* 0x000fe20000011605 */
[----:B------:R-:W-:Y:S01]  /*2170*/  VOTEU.ANY UP0, P2 ;  /* 0x0000000000ff7886 */ /* 0x000fe20001000100 */
[----:B------:R-:W-:Y:S02]  /*2180*/  @P2 MOV R11, R4 ;  /* 0x00000004000b2202 */ /* 0x000fe40000000f00 */
[----:B------:R-:W-:Y:S02]  /*2190*/  @P2 R2UR.BROADCAST UR8, R3 ;  /* 0x00000000030822ca */ /* 0x000fe400008e0000 */
[----:B------:R-:W-:-:S11]  /*21a0*/  @P2 LOP3.LUT R8, R5, 0xffff, RZ, 0xc0, !PT ;  /* 0x0000ffff05082812 */ /* 0x000fd600078ec0ff */
[----:B------:R-:W-:Y:S01]  /*21b0*/  @UP0 UMOV UR36, UR8 ;  /* 0x0000000800240c82 */ /* 0x000fe20008000000 */
[----:B-1----:R-:W-:Y:S05]  /*21c0*/  @!P0 BRA `(.L_x_34) ;  /* 0x0000000000b88947 */ /* 0x002fea0003800000 */
[----:B------:R-:W4:Y:S01]  /*21d0*/  LDC.64 R4, c[0x0][0xb18] ;  /* 0x0002c600ff047b82 */ /* 0x000f220000000a00 */
[----:B------:R-:W-:-:S07]  /*21e0*/  ISETP.NE.AND P3, PT, R72, 0x1, PT ;  /* 0x000000014800780c */ /* 0x000fce0003f65270 */
[----:B------:R-:W1:Y:S08]  /*21f0*/  LDC.64 R6, c[0x0][0xb10] ;  /* 0x0002c400ff067b82 */ /* 0x000e700000000a00 */
[----:B------:R-:W2:Y:S08]  /*2200*/  LDC R16, c[0x0][0xb20] ;  /* 0x0002c800ff107b82 */ /* 0x000eb00000000800 */
[----:B------:R-:W3:Y:S01]  /*2210*/  LDC R18, c[0x0][0xb0c] ;  /* 0x0002c300ff127b82 */ /* 0x000ee20000000800 */
[----:B----4-:R-:W-:Y:S01]  /*2220*/  IMAD.HI.U32 R17, R0, R5, RZ ;  /* 0x0000000500117227 */ /* 0x010fe200078e00ff */
[----:B------:R-:W-:-:S03]  /*2230*/  ISETP.NE.AND P0, PT, R4, 0x1, PT ;  /* 0x000000010400780c */ /* 0x000fc60003f05270 */
[----:B------:R-:W-:-:S03]  /*2240*/  IMAD.HI.U32 R5, R8, R5, RZ ;  /* 0x0000000508057227 */ /* 0x000fc600078e00ff */
[----:B------:R-:W4:Y:S01]  /*2250*/  LDC.64 R2, c[0x0][0xb28] ;  /* 0x0002ca00ff027b82 */ /* 0x000f220000000a00 */
[----:B-1----:R-:W-:-:S04]  /*2260*/  IMAD.HI.U32 R20, R9, R6, RZ ;  /* 0x0000000609147227 */ /* 0x002fc800078e00ff */
[----:B------:R-:W-:Y:S01]  /*2270*/  IMAD.HI.U32 R22, R11, R6, RZ ;  /* 0x000000060b167227 */ /* 0x000fe200078e00ff */
[----:B------:R-:W-:Y:S02]  /*2280*/  SHF.R.U32.HI R20, RZ, R7, R20 ;  /* 0x00000007ff147219 */ /* 0x000fe40000011614 */
[-C--:B--2---:R-:W-:Y:S02]  /*2290*/  SHF.R.U32.HI R17, RZ, R16.reuse, R17 ;  /* 0x00000010ff117219 */ /* 0x084fe40000011611 */
[----:B------:R-:W-:Y:S02]  /*22a0*/  SHF.R.U32.HI R5, RZ, R16, R5 ;  /* 0x00000010ff057219 */ /* 0x000fe40000011605 */
[----:B------:R-:W-:Y:S02]  /*22b0*/  SEL R17, R0, R17, !P0 ;  /* 0x0000001100117207 */ /* 0x000fe40004000000 */
[----:B------:R-:W-:Y:S02]  /*22c0*/  SHF.R.U32.HI R22, RZ, R7, R22 ;  /* 0x00000007ff167219 */ /* 0x000fe40000011616 */
[----:B---3--:R-:W-:-:S02]  /*22d0*/  ISETP.NE.AND P1, PT, R18, 0x1, PT ;  /* 0x000000011200780c */ /* 0x008fc40003f25270 */
[----:B------:R-:W-:Y:S02]  /*22e0*/  SEL R5, R8, R5, !P0 ;  /* 0x0000000508057207 */ /* 0x000fe40004000000 */
[----:B------:R-:W-:Y:S02]  /*22f0*/  SEL R19, R9, R20, !P1 ;  /* 0x0000001409137207 */ /* 0x000fe40004800000 */
[----:B------:R-:W-:Y:S01]  /*2300*/  SEL R7, R11, R22, !P1 ;  /* 0x000000160b077207 */ /* 0x000fe20004800000 */
[----:B----4-:R-:W-:-:S04]  /*2310*/  IMAD.HI.U32 R20, R17, R2, RZ ;  /* 0x0000000211147227 */ /* 0x010fc800078e00ff */
[----:B------:R-:W-:Y:S01]  /*2320*/  IMAD.HI.U32 R6, R19, R2, RZ ;  /* 0x0000000213067227 */ /* 0x000fe200078e00ff */
[----:B------:R-:W-:-:S04]  /*2330*/  @P3 SHF.R.U32.HI R17, RZ, R3, R20 ;  /* 0x00000003ff113219 */ /* 0x000fc80000011614 */
[----:B------:R-:W-:Y:S01]  /*2340*/  @P3 SHF.R.U32.HI R19, RZ, R3, R6 ;  /* 0x00000003ff133219 */ /* 0x000fe20000011606 */
[----:B------:R-:W-:-:S04]  /*2350*/  IMAD R17, R72, R17, RZ ;  /* 0x0000001148117224 */ /* 0x000fc800078e02ff */
[----:B------:R-:W-:Y:S01]  /*2360*/  IMAD R6, R72, R19, RZ ;  /* 0x0000001348067224 */ /* 0x000fe200078e02ff */
[C---:B------:R-:W-:Y:S02]  /*2370*/  ISETP.GE.AND P0, PT, R5.reuse, R17, PT ;  /* 0x000000110500720c */ /* 0x040fe40003f06270 */
[----:B------:R-:W-:Y:S02]  /*2380*/  IADD3 R17, PT, PT, -R5, RZ, RZ ;  /* 0x000000ff05117210 */ /* 0x000fe40007ffe1ff */
[----:B------:R-:W-:Y:S01]  /*2390*/  ISETP.GE.OR P0, PT, R7, R6, P0 ;  /* 0x000000060700720c */ /* 0x000fe20000706670 */
[----:B------:R-:W-:-:S04]  /*23a0*/  IMAD.HI.U32 R6, R5, R2, RZ ;  /* 0x0000000205067227 */ /* 0x000fc800078e00ff */
[----:B------:R-:W-:Y:S01]  /*23b0*/  IMAD R8, R4, R17, R8 ;  /* 0x0000001104087224 */ /* 0x000fe200078e0208 */
[----:B------:R-:W-:-:S04]  /*23c0*/  SHF.R.U32.HI R6, RZ, R3, R6 ;  /* 0x00000003ff067219 */ /* 0x000fc80000011606 */
[----:B------:R-:W-:-:S03]  /*23d0*/  SEL R6, R5, R6, !P3 ;  /* 0x0000000605067207 */ /* 0x000fc60005800000 */
[----:B------:R-:W-:-:S04]  /*23e0*/  @!P0 IMAD.HI.U32 R16, R7, R2, RZ ;  /* 0x0000000207108227 */ /* 0x000fc800078e00ff */
[----:B------:R-:W-:Y:S01]  /*23f0*/  IMAD.MOV R2, RZ, RZ, -R6 ;  /* 0x000000ffff027224 */ /* 0x000fe200078e0a06 */
[----:B------:R-:W-:-:S03]  /*2400*/  @!P0 SHF.R.U32.HI R16, RZ, R3, R16 ;  /* 0x00000003ff108219 */ /* 0x000fc60000011610 */
[----:B------:R-:W-:Y:S01]  /*2410*/  IMAD R2, R72, R2, R5 ;  /* 0x0000000248027224 */ /* 0x000fe200078e0205 */
[----:B------:R-:W-:-:S05]  /*2420*/  @!P0 SEL R3, R7, R16, !P3 ;  /* 0x0000001007038207 */ /* 0x000fca0005800000 */
[--C-:B------:R-:W-:Y:S02]  /*2430*/  @!P0 IMAD.IADD R6, R6, 0x1, -R3.reuse ;  /* 0x0000000106068824 */ /* 0x100fe400078e0a03 */
[----:B------:R-:W-:Y:S01]  /*2440*/  @!P0 IMAD R3, R2, R19, R3 ;  /* 0x0000001302038224 */ /* 0x000fe200078e0203 */
[----:B------:R-:W-:Y:S01]  /*2450*/  IADD3 R2, PT, PT, -R7, RZ, RZ ;  /* 0x000000ff07027210 */ /* 0x000fe20007ffe1ff */
[----:B------:R-:W-:Y:S02]  /*2460*/  @!P0 IMAD R5, R72, R6, R7 ;  /* 0x0000000648058224 */ /* 0x000fe400078e0207 */
[----:B------:R-:W-:Y:S02]  /*2470*/  @!P0 IMAD.MOV.U32 R7, RZ, RZ, R3 ;  /* 0x000000ffff078224 */ /* 0x000fe400078e0003 */
[----:B------:R-:W-:Y:S02]  /*2480*/  IMAD R2, R18, R2, R11 ;  /* 0x0000000212027224 */ /* 0x000fe400078e020b */
[----:B------:R-:W-:-:S02]  /*2490*/  IMAD R8, R5, R4, R8 ;  /* 0x0000000405087224 */ /* 0x000fc400078e0208 */
[----:B------:R-:W-:Y:S02]  /*24a0*/  IMAD R11, R7, R18, R2 ;  /* 0x00000012070b7224 */ /* 0x000fe400078e0202 */
.L_x_34:
[----:B------:R-:W1:Y:S02]  /*24b0*/  LDCU UR8, c[0x0][0xb30] ;  /* 0x00016600ff0877ac */ /* 0x000e640008000800 */
[----:B-1----:R-:W-:-:S09]  /*24c0*/  UISETP.NE.AND UP0, UPT, UR8, 0x1, UPT ;  /* 0x000000010800788c */ /* 0x002fd2000bf05270 */
[----:B------:R-:W-:Y:S05]  /*24d0*/  BRA.U UP0, `(.L_x_35) ;  /* 0x0000000100407547 */ /* 0x000fea000b800000 */
[----:B------:R-:W1:Y:S08]  /*24e0*/  LDC.64 R4, c[0x0][0xb10] ;  /* 0x0002c400ff047b82 */ /* 0x000e700000000a00 */
[----:B------:R-:W2:Y:S08]  /*24f0*/  LDC.64 R2, c[0x0][0xb18] ;  /* 0x0002c600ff027b82 */ /* 0x000eb00000000a00 */
[----:B------:R-:W3:Y:S08]  /*2500*/  LDC R6, c[0x0][0xb20] ;  /* 0x0002c800ff067b82 */ /* 0x000ef00000000800 */
[----:B------:R-:W4:Y:S01]  /*2510*/  LDC R16, c[0x0][0xb0c] ;  /* 0x0002c300ff107b82 */ /* 0x000f220000000800 */
[----:B-1----:R-:W-:-:S05]  /*2520*/  IMAD.HI.U32 R4, R11, R4, RZ ;  /* 0x000000040b047227 */ /* 0x002fca00078e00ff */
[----:B------:R-:W-:Y:S01]  /*2530*/  SHF.R.U32.HI R4, RZ, R5, R4 ;  /* 0x00000005ff047219 */ /* 0x000fe20000011604 */
[----:B--2---:R-:W-:Y:S01]  /*2540*/  IMAD.HI.U32 R3, R8, R3, RZ ;  /* 0x0000000308037227 */ /* 0x004fe200078e00ff */
[----:B------:R-:W-:-:S04]  /*2550*/  ISETP.NE.AND P0, PT, R2, 0x1, PT ;  /* 0x000000010200780c */ /* 0x000fc80003f05270 */
[----:B---3--:R-:W-:-:S04]  /*2560*/  SHF.R.U32.HI R3, RZ, R6, R3 ;  /* 0x00000006ff037219 */ /* 0x008fc80000011603 */
[----:B------:R-:W-:Y:S02]  /*2570*/  SEL R3, R8, R3, !P0 ;  /* 0x0000000308037207 */ /* 0x000fe40004000000 */
[----:B----4-:R-:W-:-:S04]  /*2580*/  ISETP.NE.AND P1, PT, R16, 0x1, PT ;  /* 0x000000011000780c */ /* 0x010fc80003f25270 */
[----:B------:R-:W-:-:S05]  /*2590*/  SEL R4, R11, R4, !P1 ;  /* 0x000000040b047207 */ /* 0x000fca0004800000 */
[----:B------:R-:W-:Y:S02]  /*25a0*/  IMAD.IADD R5, R3, 0x1, -R4 ;  /* 0x0000000103057824 */ /* 0x000fe400078e0a04 */
[----:B------:R-:W-:Y:S02]  /*25b0*/  IMAD.IADD R3, R4, 0x1, -R3 ;  /* 0x0000000104037824 */ /* 0x000fe400078e0a03 */
[----:B------:R-:W-:Y:S02]  /*25c0*/  IMAD R11, R5, R16, R11 ;  /* 0x00000010050b7224 */ /* 0x000fe400078e020b */
[----:B------:R-:W-:-:S07]  /*25d0*/  IMAD R8, R3, R2, R8 ;  /* 0x0000000203087224 */ /* 0x000fce00078e0208 */
.L_x_35:
[----:B------:R-:W-:Y:S01]  /*25e0*/  VIADD R14, R14, 0x1 ;  /* 0x000000010e0e7836 */ /* 0x000fe20000000000 */
[----:B------:R-:W-:Y:S01]  /*25f0*/  PLOP3.LUT P1, PT, PT, PT, PT, 0x80, 0x8 ;  /* 0x000000000008781c */ /* 0x000fe20003f2f070 */
[----:B------:R-:W-:Y:S02]  /*2600*/  IMAD.IADD R165, R11, 0x1, R154 ;  /* 0x000000010ba57824 */ /* 0x000fe400078e029a */
[----:B------:R-:W-:Y:S01]  /*2610*/  IMAD.IADD R155, R8, 0x1, R143 ;  /* 0x00000001089b7824 */ /* 0x000fe200078e028f */
[----:B------:R-:W-:-:S04]  /*2620*/  ISETP.NE.AND P0, PT, R14, 0x2, PT ;  /* 0x000000020e00780c */ /* 0x000fc80003f05270 */
[----:B------:R-:W-:Y:S02]  /*2630*/  SEL R2, RZ, 0x1, P0 ;  /* 0x00000001ff027807 */ /* 0x000fe40000000000 */
[----:B------:R-:W-:Y:S02]  /*2640*/  SEL R14, R14, RZ, P0 ;  /* 0x000000ff0e0e7207 */ /* 0x000fe40000000000 */
[----:B------:R-:W-:Y:S01]  /*2650*/  LOP3.LUT R13, R13, R2, RZ, 0x3c, !PT ;  /* 0x000000020d0d7212 */ /* 0x000fe200078e3cff */
[----:B------:R-:W-:Y:S06]  /*2660*/  @P2 BRA `(.L_x_36) ;  /* 0xfffffff000982947 */ /* 0x000fec000383ffff */
[----:B------:R-:W-:Y:S01]  /*2670*/  UIADD3 UR4, UPT, UPT, UR4, 0x110, URZ ;  /* 0x0000011004047890 */ /* 0x000fe2000fffe0ff */
[----:B------:R-:W-:-:S03]  /*2680*/  SHF.L.U32 R3, R15, 0x1f, RZ ;  /* 0x0000001f0f037819 */ /* 0x000fc600000006ff */
[----:B------:R-:W-:-:S09]  /*2690*/  ULEA UR5, UR6, UR4, 0x3 ;  /* 0x0000000406057291 */ /* 0x000fd2000f8e18ff */
[----:B------:R-:W1:Y:S02]  /*26a0*/  SYNCS.PHASECHK.TRANS64.TRYWAIT P0, [UR5], R3 ;  /* 0x00000003ff0075a7 */ /* 0x000e640008001105 */
[----:B-1----:R-:W-:Y:S05]  /*26b0*/  @!P0 BRA `(.L_x_37) ;  /* 0x0000005400d88947 */ /* 0x002fea0003800000 */
.L_x_131:
[----:B------:R-:W-:-:S04]  /*26c0*/  UIADD3 UR6, UPT, UPT, UR6, 0x1, URZ ;  /* 0x0000000106067890 */ /* 0x000fc8000fffe0ff */
[----:B------:R-:W-:-:S04]  /*26d0*/  UISETP.NE.AND UP0, UPT, UR6, 0x22, UPT ;  /* 0x000000220600788c */ /* 0x000fc8000bf05270 */
[----:B------:R-:W-:Y:S02]  /*26e0*/  USEL UR7, URZ, 0x1, UP0 ;  /* 0x00000001ff077887 */ /* 0x000fe40008000000 */
[----:B------:R-:W-:-:S04]  /*26f0*/  USEL UR6, UR6, URZ, UP0 ;  /* 0x000000ff06067287 */ /* 0x000fc80008000000 */
[----:B------:R-:W-:Y:S01]  /*2700*/  ULEA UR5, UR6, UR4, 0x3 ;  /* 0x0000000406057291 */ /* 0x000fe2000f8e18ff */
[----:B------:R-:W-:-:S04]  /*2710*/  LOP3.LUT R2, R15, UR7, RZ, 0x3c, !PT ;  /* 0x000000070f027c12 */ /* 0x000fc8000f8e3cff */
[----:B-1----:R-:W-:-:S04]  /*2720*/  SHF.L.U32 R3, R2, 0x1f, RZ ;  /* 0x0000001f02037819 */ /* 0x002fc800000006ff */
[----:B------:R-:W1:Y:S02]  /*2730*/  SYNCS.PHASECHK.TRANS64.TRYWAIT P0, [UR5], R3 ;  /* 0x00000003ff0075a7 */ /* 0x000e640008001105 */
[----:B-1----:R-:W-:Y:S05]  /*2740*/  @!P0 BRA `(.L_x_38) ;  /* 0x0000005400cc8947 */ /* 0x002fea0003800000 */
.L_x_133:
        /* <DEDUP_REMOVED lines=9> */
.L_x_135:
        /* <DEDUP_REMOVED lines=9> */
.L_x_137:
        /* <DEDUP_REMOVED lines=9> */
.L_x_139:
        /* <DEDUP_REMOVED lines=9> */
.L_x_141:
        /* <DEDUP_REMOVED lines=9> */
.L_x_143:
        /* <DEDUP_REMOVED lines=9> */
.L_x_145:
        /* <DEDUP_REMOVED lines=9> */
.L_x_147:
        /* <DEDUP_REMOVED lines=9> */
.L_x_149:
        /* <DEDUP_REMOVED lines=9> */
.L_x_151:
        /* <DEDUP_REMOVED lines=9> */
.L_x_153:
        /* <DEDUP_REMOVED lines=9> */
.L_x_155:
        /* <DEDUP_REMOVED lines=9> */
.L_x_157:
        /* <DEDUP_REMOVED lines=9> */
.L_x_159:
        /* <DEDUP_REMOVED lines=9> */
.L_x_161:
        /* <DEDUP_REMOVED lines=9> */
.L_x_163:
        /* <DEDUP_REMOVED lines=9> */
.L_x_165:
        /* <DEDUP_REMOVED lines=9> */
.L_x_167:
        /* <DEDUP_REMOVED lines=9> */
.L_x_169:
        /* <DEDUP_REMOVED lines=9> */
.L_x_171:
        /* <DEDUP_REMOVED lines=9> */
.L_x_173:
        /* <DEDUP_REMOVED lines=9> */
.L_x_175:
        /* <DEDUP_REMOVED lines=9> */
.L_x_177:
        /* <DEDUP_REMOVED lines=9> */
.L_x_179:
        /* <DEDUP_REMOVED lines=9> */
.L_x_181:
        /* <DEDUP_REMOVED lines=9> */
.L_x_183:
        /* <DEDUP_REMOVED lines=9> */
.L_x_185:
        /* <DEDUP_REMOVED lines=9> */
.L_x_187:
        /* <DEDUP_REMOVED lines=9> */
.L_x_189:
        /* <DEDUP_REMOVED lines=9> */
.L_x_191:
        /* <DEDUP_REMOVED lines=9> */
.L_x_193:
        /* <DEDUP_REMOVED lines=9> */
.L_x_195:
[----:B------:R-:W-:-:S04]  /*38c0*/  UIADD3 UR6, UPT, UPT, UR6, 0x1, URZ ;  /* 0x0000000106067890 */ /* 0x000fc8000fffe0ff */
[----:B------:R-:W-:-:S04]  /*38d0*/  UISETP.NE.AND UP0, UPT, UR6, 0x22, UPT ;  /* 0x000000220600788c */ /* 0x000fc8000bf05270 */
[----:B------:R-:W-:Y:S02]  /*38e0*/  USEL UR5, URZ, 0x1, UP0 ;  /* 0x00000001ff057887 */ /* 0x000fe40008000000 */
[----:B------:R-:W-:-:S04]  /*38f0*/  USEL UR6, UR6, URZ, UP0 ;  /* 0x000000ff06067287 */ /* 0x000fc80008000000 */
[----:B------:R-:W-:Y:S01]  /*3900*/  ULEA UR6, UR6, UR4, 0x3 ;  /* 0x0000000406067291 */ /* 0x000fe2000f8e18ff */
[----:B-1----:R-:W-:-:S04]  /*3910*/  LOP3.LUT R3, R2, UR5, RZ, 0x3c, !PT ;  /* 0x0000000502037c12 */ /* 0x002fc8000f8e3cff */
[----:B------:R-:W-:Y:S01]  /*3920*/  SHF.L.U32 R3, R3, 0x1f, RZ ;  /* 0x0000001f03037819 */ /* 0x000fe200000006ff */
[----:B----4-:R-:W-:-:S07]  /*3930*/  IMAD.U32 R0, RZ, RZ, UR6 ;  /* 0x00000006ff007e24 */ /* 0x010fce000f8e00ff */
.L_x_70:
[----:B-1----:R1:W2:Y:S02]  /*3940*/  SYNCS.PHASECHK.TRANS64.TRYWAIT P0, [R0+URZ], R3 ;  /* 0x00000003000075a7 */ /* 0x0022a400080011ff */
[----:B--2---:R-:W-:Y:S05]  /*3950*/  @!P0 NANOSLEEP.SYNCS 0x989680 ;  /* 0x009896800000895d */ /* 0x004fea0003900000 */
[----:B------:R-:W2:Y:S02]  /*3960*/  @!P0 SYNCS.PHASECHK.TRANS64 P0, [R0+URZ], R3 ;  /* 0x00000003000085a7 */ /* 0x000ea400080010ff */
[----:B--2---:R-:W-:Y:S05]  /*3970*/  @P0 EXIT ;  /* 0x000000000000094d */ /* 0x004fea0003800000 */
[----:B------:R-:W-:Y:S05]  /*3980*/  BRA `(.L_x_70) ;  /* 0xfffffffc00ec7947 */ /* 0x000fea000383ffff */
.L_x_18:
[----:B------:R-:W-:-:S04]  /*3990*/  UISETP.NE.AND UP1, UPT, UR37, URZ, UPT ;  /* 0x000000ff2500728c */ /* 0x000fc8000bf25270 */
[----:B------:R-:W-:-:S09]  /*39a0*/  UISETP.NE.OR UP1, UPT, UR8, 0x1, UP1 ;  /* 0x000000010800788c */ /* 0x000fd20008f25670 */
[----:B------:R-:W-:Y:S05]  /*39b0*/  BRA.U UP1, `(.L_x_71) ;  /* 0x0000000501487547 */ /* 0x000fea000b800000 */
[----:B------:R-:W-:Y:S01]  /*39c0*/  ISETP.NE.AND P2, PT, R2, RZ, PT ;  /* 0x000000ff0200720c */ /* 0x000fe20003f45270 */
[----:B------:R-:W-:Y:S01]  /*39d0*/  IMAD.MOV.U32 R12, RZ, RZ, 0x1 ;  /* 0x00000001ff0c7424 */ /* 0x000fe200078e00ff */
[----:B------:R-:W-:Y:S02]  /*39e0*/  CS2R R10, SRZ ;  /* 0x00000000000a7805 */ /* 0x000fe4000001ff00 */
[----:B------:R-:W-:Y:S01]  /*39f0*/  CS2R R8, SRZ ;  /* 0x0000000000087805 */ /* 0x000fe2000001ff00 */
[----:B------:R-:W-:Y:S01]  /*3a00*/  UMOV UR4, 0x400 ;  /* 0x0000040000047882 */ /* 0x000fe20000000000 */
[----:B------:R-:W-:Y:S01]  /*3a10*/  UMOV UR6, URZ ;  /* 0x000000ff00067c82 */ /* 0x000fe20008000000 */
[----:B------:R-:W-:-:S12]  /*3a20*/  ULEA UR37, UR37, UR4, 0x18 ;  /* 0x0000000425257291 */ /* 0x000fd8000f8ec0ff */
.L_x_75:
[----:B------:R-:W-:Y:S02]  /*3a30*/  LEA R0, R8, UR37, 0x3 ;  /* 0x0000002508007c11 */ /* 0x000fe4000f8e18ff */
[----:B------:R-:W-:-:S03]  /*3a40*/  SHF.L.U32 R5, R9, 0x1f, RZ ;  /* 0x0000001f09057819 */ /* 0x000fc600000006ff */
[----:B------:R-:W-:Y:S01]  /*3a50*/  VIADD R4, R0, 0x2b0 ;  /* 0x000002b000047836 */ /* 0x000fe20000000000 */
[----:B------:R-:W1:Y:S02]  /*3a60*/  SYNCS.PHASECHK.TRANS64.TRYWAIT P0, [R0+URZ+0x2a0], R5 ;  /* 0x0002a005000075a7 */ /* 0x000e6400080011ff */
[----:B-1----:R-:W-:Y:S05]  /*3a70*/  @!P0 BRA `(.L_x_72) ;  /* 0x0000005000008947 */ /* 0x002fea0003800000 */
.L_x_196:
[----:B------:R-:W-:Y:S01]  /*3a80*/  ULEA UR5, UR6, UR37, 0x3 ;  /* 0x0000002506057291 */ /* 0x000fe2000f8e18ff */
[----:B------:R-:W-:Y:S02]  /*3a90*/  PRMT R4, RZ, 0x654, R4 ;  /* 0x00000654ff047816 */ /* 0x000fe40000000004 */
[----:B-1----:R-:W-:Y:S01]  /*3aa0*/  SHF.L.U32 R5, R12, 0x1f, RZ ;  /* 0x0000001f0c057819 */ /* 0x002fe200000006ff */
[----:B------:R-:W-:Y:S01]  /*3ab0*/  UIADD3 UR4, UPT, UPT, UR5, 0x240, URZ ;  /* 0x0000024005047890 */ /* 0x000fe2000fffe0ff */
[----:B------:R1:W-:Y:S05]  /*3ac0*/  SYNCS.ARRIVE.TRANS64.RED.A1T0 RZ, [R4+URZ], RZ ;  /* 0x000000ff04ff79a7 */ /* 0x0003ea00081004ff */
[----:B------:R-:W-:Y:S01]  /*3ad0*/  IMAD.U32 R7, RZ, RZ, UR4 ;  /* 0x00000004ff077e24 */ /* 0x000fe2000f8e00ff */
[----:B------:R-:W2:Y:S04]  /*3ae0*/  SYNCS.PHASECHK.TRANS64.TRYWAIT P0, [UR5+0x250], R5 ;  /* 0x00025005ff0075a7 */ /* 0x000ea80008001105 */
[----:B------:R-:W-:Y:S01]  /*3af0*/  PRMT R6, R2, 0x654, R7 ;  /* 0x0000065402067816 */ /* 0x000fe20000000007 */
[----:B-1----:R-:W-:Y:S01]  /*3b00*/  @!P2 IMAD.MOV.U32 R4, RZ, RZ, 0x10 ;  /* 0x00000010ff04a424 */ /* 0x002fe200078e00ff */
[----:B--2---:R-:W-:Y:S06]  /*3b10*/  @!P0 BRA `(.L_x_73) ;  /* 0x0000004c00ec8947 */ /* 0x004fec0003800000 */
.L_x_198:
[----:B------:R-:W-:Y:S01]  /*3b20*/  ULEA UR4, UR6, UR37, 0x4 ;  /* 0x0000002506047291 */ /* 0x000fe2000f8e20ff */
[----:B------:R-:W-:Y:S01]  /*3b30*/  SEL R3, R6, R3, !P2 ;  /* 0x0000000306037207 */ /* 0x000fe20005000000 */
[----:B------:R-:W-:Y:S01]  /*3b40*/  UIADD3 UR5, UPT, UPT, UR5, 0x240, URZ ;  /* 0x0000024005057890 */ /* 0x000fe2000fffe0ff */
[----:B-1----:R-:W-:Y:S01]  /*3b50*/  LEA R0, R11, UR37, 0x3 ;  /* 0x000000250b007c11 */ /* 0x002fe2000f8e18ff */
[----:B------:R-:W-:Y:S01]  /*3b60*/  UIADD3 UR4, UPT, UPT, UR4, 0x2d0, URZ ;  /* 0x000002d004047890 */ /* 0x000fe2000fffe0ff */
[----:B------:R-:W-:Y:S01]  /*3b70*/  SHF.L.U32 R5, R10, 0x1f, RZ ;  /* 0x0000001f0a057819 */ /* 0x000fe200000006ff */
[----:B------:R1:W-:Y:S01]  /*3b80*/  @!P2 SYNCS.ARRIVE.TRANS64.RED RZ, [R3+URZ], R4 ;  /* 0x0000000403ffa9a7 */ /* 0x0003e200080004ff */
[----:B------:R-:W-:Y:S01]  /*3b90*/  UIADD3 UR6, UPT, UPT, UR6, 0x1, URZ ;  /* 0x0000000106067890 */ /* 0x000fe2000fffe0ff */
[----:B------:R-:W-:-:S03]  /*3ba0*/  VIADD R8, R8, 0x1 ;  /* 0x0000000108087836 */ /* 0x000fc60000000000 */
[----:B------:R-:W-:Y:S02]  /*3bb0*/  UISETP.NE.AND UP0, UPT, UR6, 0x2, UPT ;  /* 0x000000020600788c */ /* 0x000fe4000bf05270 */
[----:B------:R-:W-:Y:S06]  /*3bc0*/  UGETNEXTWORKID.BROADCAST [UR4], [UR5] ;  /* 0x00000000040073ca */ /* 0x000fec0008000100 */
[----:B------:R-:W-:Y:S01]  /*3bd0*/  USEL UR4, URZ, 0x1, UP0 ;  /* 0x00000001ff047887 */ /* 0x000fe20008000000 */
[----:B------:R-:W-:Y:S01]  /*3be0*/  ISETP.NE.AND P0, PT, R8, 0x2, PT ;  /* 0x000000020800780c */ /* 0x000fe20003f05270 */
[----:B------:R-:W-:Y:S01]  /*3bf0*/  USEL UR6, UR6, URZ, UP0 ;  /* 0x000000ff06067287 */ /* 0x000fe20008000000 */
[----:B------:R-:W2:Y:S03]  /*3c00*/  SYNCS.PHASECHK.TRANS64.TRYWAIT P1, [R0+URZ+0x240], R5 ;  /* 0x00024005000075a7 */ /* 0x000ea600080211ff */
[----:B------:R-:W-:Y:S01]  /*3c10*/  LOP3.LUT R12, R12, UR4, RZ, 0x3c, !PT ;  /* 0x000000040c0c7c12 */ /* 0x000fe2000f8e3cff */
[----:B-12---:R-:W-:Y:S07]  /*3c20*/  @!P1 BRA `(.L_x_74) ;  /* 0x0000004c00c09947 */ /* 0x006fee0003800000 */
.L_x_199:
[C---:B------:R-:W-:Y:S01]  /*3c30*/  LEA R4, R11.reuse, UR37, 0x4 ;  /* 0x000000250b047c11 */ /* 0x040fe2000f8e20ff */
[----:B-1----:R-:W-:Y:S01]  /*3c40*/  VIADD R0, R0, 0x250 ;  /* 0x0000025000007836 */ /* 0x002fe20000000000 */
[----:B------:R-:W-:Y:S01]  /*3c50*/  SEL R8, R8, RZ, P0 ;  /* 0x000000ff08087207 */ /* 0x000fe20000000000 */
[----:B------:R-:W-:-:S03]  /*3c60*/  VIADD R11, R11, 0x1 ;  /* 0x000000010b0b7836 */ /* 0x000fc60000000000 */
[----:B------:R-:W1:Y:S01]  /*3c70*/  LDS.128 R4, [R4+0x2d0] ;  /* 0x0002d00004047984 */ /* 0x000e620000000c00 */
[----:B------:R-:W-:Y:S02]  /*3c80*/  PRMT R0, RZ, 0x654, R0 ;  /* 0x00000654ff007816 */ /* 0x000fe40000000000 */
[C---:B------:R-:W-:Y:S01]  /*3c90*/  ISETP.NE.AND P1, PT, R11.reuse, 0x2, PT ;  /* 0x000000020b00780c */ /* 0x040fe20003f25270 */
[----:B------:R-:W-:Y:S01]  /*3ca0*/  @!PT LDS RZ, [RZ] ;  /* 0x00000000fffff984 */ /* 0x000fe20000000800 */
[----:B------:R-:W-:Y:S01]  /*3cb0*/  @!PT LDS RZ, [RZ] ;  /* 0x00000000fffff984 */ /* 0x000fe20000000800 */
[----:B------:R-:W-:Y:S01]  /*3cc0*/  @!PT LDS RZ, [RZ] ;  /* 0x00000000fffff984 */ /* 0x000fe20000000800 */
[----:B------:R-:W-:Y:S01]  /*3cd0*/  @!PT LDS RZ, [RZ] ;  /* 0x00000000fffff984 */ /* 0x000fe20000000800 */
[----:B------:R2:W-:Y:S06]  /*3ce0*/  MEMBAR.ALL.CTA ;  /* 0x0000000000007992 */ /* 0x0005ec0000008000 */
[----:B--2---:R-:W2:Y:S01]  /*3cf0*/  FENCE.VIEW.ASYNC.S ;  /* 0x00000000000073c6 */ /* 0x004ea20000000000 */
[----:B------:R-:W-:Y:S01]  /*3d00*/  SEL R11, R11, RZ, P1 ;  /* 0x000000ff0b0b7207 */ /* 0x000fe20000800000 */
[----:B--2---:R2:W-:Y:S01]  /*3d10*/  SYNCS.ARRIVE.TRANS64.RED.A1T0 RZ, [R0+URZ], RZ ;  /* 0x000000ff00ff79a7 */ /* 0x0045e200081004ff */
[----:B-1----:R-:W-:-:S02]  /*3d20*/  LOP3.LUT P3, RZ, R6, 0x1, RZ, 0xc0, !PT ;  /* 0x0000000106ff7812 */ /* 0x002fc4000786c0ff */
[----:B------:R-:W-:-:S04]  /*3d30*/  SEL R5, RZ, 0x1, P1 ;  /* 0x00000001ff057807 */ /* 0x000fc80000800000 */
[----:B------:R-:W-:Y:S02]  /*3d40*/  LOP3.LUT R10, R10, R5, RZ, 0x3c, !PT ;  /* 0x000000050a0a7212 */ /* 0x000fe400078e3cff */
[----:B--2---:R-:W-:-:S04]  /*3d50*/  SEL R0, RZ, 0x1, P0 ;  /* 0x00000001ff007807 */ /* 0x004fc80000000000 */
[----:B------:R-:W-:Y:S01]  /*3d60*/  LOP3.LUT R9, R9, R0, RZ, 0x3c, !PT ;  /* 0x0000000009097212 */ /* 0x000fe200078e3cff */
[----:B------:R-:W-:Y:S06]  /*3d70*/  @P3 BRA `(.L_x_75) ;  /* 0xfffffffc002c3947 */ /* 0x000fec000383ffff */
[----:B------:R-:W-:Y:S01]  /*3d80*/  ULEA UR5, UR6, UR37, 0x3 ;  /* 0x0000002506057291 */ /* 0x000fe2000f8e18ff */
[----:B------:R-:W-:-:S08]  /*3d90*/  SHF.L.U32 R3, R12, 0x1f, RZ ;  /* 0x0000001f0c037819 */ /* 0x000fd000000006ff */
[----:B------:R-:W1:Y:S02]  /*3da0*/  SYNCS.PHASECHK.TRANS64 P0, [UR5+0x250], R3 ;  /* 0x00025003ff0075a7 */ /* 0x000e640008001005 */
[----:B-1----:R-:W-:Y:S05]  /*3db0*/  @P0 BRA `(.L_x_76) ;  /* 0x0000000000080947 */ /* 0x002fea0003800000 */
[----:B------:R-:W1:Y:S02]  /*3dc0*/  SYNCS.PHASECHK.TRANS64.TRYWAIT P0, [UR5+0x250], R3 ;  /* 0x00025003ff0075a7 */ /* 0x000e640008001105 */
[----:B-1----:R-:W-:Y:S05]  /*3dd0*/  @!P0 BRA `(.L_x_77) ;  /* 0x0000004c00688947 */ /* 0x002fea0003800000 */
.L_x_76:
[----:B------:R-:W-:-:S04]  /*3de0*/  UIADD3 UR4, UPT, UPT, UR6, 0x1, URZ ;  /* 0x0000000106047890 */ /* 0x000fc8000fffe0ff */
[----:B------:R-:W-:-:S04]  /*3df0*/  UISETP.NE.AND UP0, UPT, UR4, 0x2, UPT ;  /* 0x000000020400788c */ /* 0x000fc8000bf05270 */
[----:B------:R-:W-:Y:S02]  /*3e00*/  USEL UR7, URZ, 0x1, UP0 ;  /* 0x00000001ff077887 */ /* 0x000fe40008000000 */
[----:B------:R-:W-:-:S04]  /*3e10*/  USEL UR4, UR4, URZ, UP0 ;  /* 0x000000ff04047287 */ /* 0x000fc80008000000 */
[----:B------:R-:W-:Y:S01]  /*3e20*/  ULEA UR4, UR4, UR37, 0x3 ;  /* 0x0000002504047291 */ /* 0x000fe2000f8e18ff */
[----:B-1----:R-:W-:-:S04]  /*3e30*/  LOP3.LUT R3, R12, UR7, RZ, 0x3c, !PT ;  /* 0x000000070c037c12 */ /* 0x002fc8000f8e3cff */
[----:B------:R-:W-:-:S04]  /*3e40*/  SHF.L.U32 R0, R3, 0x1f, RZ ;  /* 0x0000001f03007819 */ /* 0x000fc800000006ff */
[----:B------:R-:W1:Y:S02]  /*3e50*/  SYNCS.PHASECHK.TRANS64 P0, [UR4+0x250], R0 ;  /* 0x00025000ff0075a7 */ /* 0x000e640008001004 */
[----:B-1----:R-:W-:Y:S05]  /*3e60*/  @P0 EXIT ;  /* 0x000000000000094d */ /* 0x002fea0003800000 */
[----:B------:R-:W-:Y:S02]  /*3e70*/  SHF.L.U32 R3, R3, 0x1f, RZ ;  /* 0x0000001f03037819 */ /* 0x000fe400000006ff */
[----:B------:R-:W-:-:S07]  /*3e80*/  MOV R0, UR4 ;  /* 0x0000000400007c02 */ /* 0x000fce0008000f00 */
.L_x_78:
[----:B-1----:R1:W2:Y:S02]  /*3e90*/  SYNCS.PHASECHK.TRANS64.TRYWAIT P0, [R0+URZ+0x250], R3 ;  /* 0x00025003000075a7 */ /* 0x0022a400080011ff */
[----:B--2---:R-:W-:Y:S05]  /*3ea0*/  @!P0 NANOSLEEP.SYNCS 0x989680 ;  /* 0x009896800000895d */ /* 0x004fea0003900000 */
[----:B------:R-:W2:Y:S02]  /*3eb0*/  @!P0 SYNCS.PHASECHK.TRANS64 P0, [R0+URZ+0x250], R3 ;  /* 0x00025003000085a7 */ /* 0x000ea400080010ff */
[----:B--2---:R-:W-:Y:S05]  /*3ec0*/  @P0 EXIT ;  /* 0x000000000000094d */ /* 0x004fea0003800000 */
[----:B------:R-:W-:Y:S05]  /*3ed0*/  BRA `(.L_x_78) ;  /* 0xfffffffc00ec7947 */ /* 0x000fea000383ffff */
.L_x_71:
[----:B------:R-:W-:-:S09]  /*3ee0*/  UISETP.NE.AND UP1, UPT, UR8, URZ, UPT ;  /* 0x000000ff0800728c */ /* 0x000fd2000bf25270 */
[----:B------:R-:W-:Y:S05]  /*3ef0*/  BRA.U UP1, `(.L_x_79) ;  /* 0x0000000d01607547 */ /* 0x000fea000b800000 */
[----:B------:R-:W-:Y:S01]  /*3f00*/  UMOV UR4, 0x40 ;  /* 0x0000004000047882 */ /* 0x000fe20000000000 */
[----:B------:R-:W-:Y:S01]  /*3f10*/  NOP ;  /* 0x0000000000007918 */ /* 0x000fe20000000000 */
[----:B------:R-:W-:Y:S01]  /*3f20*/  ULEA UR4, UR37, UR4, 0x18 ;  /* 0x0000000425047291 */ /* 0x000fe2000f8ec0ff */
[----:B------:R-:W-:Y:S02]  /*3f30*/  UMOV UR5, 0x400 ;  /* 0x0000040000057882 */ /* 0x000fe40000000000 */
[----:B------:R-:W-:-:S06]  /*3f40*/  ULEA UR37, UR37, UR5, 0x18 ;  /* 0x0000000525257291 */ /* 0x000fcc000f8ec0ff */
[----:B------:R-:W1:Y:S02]  /*3f50*/  LDS.U8 R0, [UR4+0x1c] ;  /* 0x00001c04ff007984 */ /* 0x000e640008000000 */
[----:B-1----:R-:W-:-:S13]  /*3f60*/  ISETP.NE.AND P0, PT, R0, RZ, PT ;  /* 0x000000ff0000720c */ /* 0x002fda0003f05270 */
[----:B------:R-:W-:Y:S05]  /*3f70*/  @P0 BRA `(.L_x_80) ;  /* 0x0000000000580947 */ /* 0x000fea0003800000 */
[----:B------:R-:W-:-:S13]  /*3f80*/  ELECT P0, URZ, PT ;  /* 0x0000000000ff782f */ /* 0x000fda0003800000 */
[----:B------:R-:W-:Y:S05]  /*3f90*/  @!P0 BRA `(.L_x_81) ;  /* 0x0000000000608947 */ /* 0x000fea0003800000 */
[----:B------:R-:W-:Y:S01]  /*3fa0*/  UMOV UR5, 0x10 ;  /* 0x0000001000057882 */ /* 0x000fe20000000000 */
[----:B------:R-:W-:Y:S01]  /*3fb0*/  HFMA2 R0, -RZ, RZ, 0, 5.9604644775390625e-08 ;  /* 0x00000001ff007431 */ /* 0x000fe200000001ff */
[----:B------:R-:W-:-:S03]  /*3fc0*/  MOV R2, 0xffff ;  /* 0x0000ffff00027802 */ /* 0x000fc60000000f00 */
[----:B------:R-:W-:Y:S04]  /*3fd0*/  DEPBAR.LE SB1, 0x36 ;  /* 0x00009d800000791a */ /* 0x000fe80000000000 */
[----:B------:R-:W1:Y:S02]  /*3fe0*/  UTCATOMSWS.FIND_AND_SET.ALIGN UP0, UR5, UR5 ;  /* 0x00000005000575e3 */ /* 0x000e640008000800 */
[----:B-1----:R-:W-:Y:S01]  /*3ff0*/  MOV R3, UR5 ;  /* 0x0000000500037c02 */ /* 0x002fe20008000f00 */
[----:B------:R-:W-:Y:S06]  /*4000*/  BRA.U UP0, `(.L_x_82) ;  /* 0x0000000100187547 */ /* 0x000fec000b800000 */
.L_x_83:
[----:B------:R-:W-:Y:S05]  /*4010*/  NANOSLEEP 0x64 ;  /* 0x000000640000795d */ /* 0x000fea0003800000 */
[----:B------:R-:W-:-:S05]  /*4020*/  UMOV UR5, 0x10 ;  /* 0x0000001000057882 */ /* 0x000fca0000000000 */
[----:B------:R-:W-:Y:S04]  /*4030*/  DEPBAR.LE SB1, 0x36 ;  /* 0x00009d800000791a */ /* 0x000fe80000000000 */
[----:B------:R-:W1:Y:S02]  /*4040*/  UTCATOMSWS.FIND_AND_SET.ALIGN UP0, UR5, UR5 ;  /* 0x00000005000575e3 */ /* 0x000e640008000800 */
[----:B-1----:R-:W-:Y:S01]  /*4050*/  MOV R3, UR5 ;  /* 0x0000000500037c02 */ /* 0x002fe20008000f00 */
[----:B------:R-:W-:Y:S05]  /*4060*/  BRA.U !UP0, `(.L_x_83) ;  /* 0xfffffffd08e87547 */ /* 0x000fea000b83ffff */
.L_x_82:
[-C--:B------:R-:W-:Y:S02]  /*4070*/  SHF.L.U32 R2, R2, R3.reuse, RZ ;  /* 0x0000000302027219 */ /* 0x080fe400000006ff */
[----:B------:R-:W-:Y:S01]  /*4080*/  SHF.L.U32 R0, R0, R3, RZ ;  /* 0x0000000300007219 */ /* 0x000fe200000006ff */
[----:B------:R-:W-:Y:S02]  /*4090*/  IMAD.SHL.U32 R3, R3, 0x20, RZ ;  /* 0x0000002003037824 */ /* 0x000fe400078e00ff */
[----:B------:R1:W-:Y:S04]  /*40a0*/  ATOMS.OR RZ, [UR4+0x14], R2 ;  /* 0x00001402ffff798c */ /* 0x0003e8000b000004 */
[----:B------:R1:W-:Y:S04]  /*40b0*/  ATOMS.OR RZ, [UR4+0x18], R0 ;  /* 0x00001800ffff798c */ /* 0x0003e8000b000004 */
[----:B------:R1:W-:Y:S01]  /*40c0*/  STS [UR37+0x2f0], R3 ;  /* 0x0002f003ff007988 */ /* 0x0003e20008000825 */
[----:B------:R-:W-:Y:S05]  /*40d0*/  BRA `(.L_x_81) ;  /* 0x0000000000107947 */ /* 0x000fea0003800000 */
.L_x_80:
[----:B------:R-:W-:Y:S02]  /*40e0*/  MOV R0, 0xffffffff ;  /* 0xffffffff00007802 */ /* 0x000fe40000000f00 */
[----:B------:R-:W-:-:S03]  /*40f0*/  MOV R2, 0x4120 ;  /* 0x0000412000027802 */ /* 0x000fc60000000f00 */
[----:B------:R1:W-:Y:S04]  /*4100*/  STS [UR37+0x2f0], R0 ;  /* 0x0002f000ff007988 */ /* 0x0003e80008000825 */
[----:B-1-3-5:R-:W-:Y:S05]  /*4110*/  CALL.REL.NOINC `($__internal_1_$__cuda_sm10x_tcgen05_guardrail_trap_phase_invalid_during_alloc) ;  /* 0x0000004c00e47944 */ /* 0x02afea0003c00000 */
.L_x_81:
[----:B------:R-:W-:Y:S05]  /*4120*/  WARPSYNC.ALL ;  /* 0x0000000000007948 */ /* 0x000fea0003800000 */
[----:B------:R-:W2:Y:S01]  /*4130*/  S2UR UR6, SR_CgaCtaId ;  /* 0x00000000000679c3 */ /* 0x000ea20000008800 */
[----:B------:R-:W-:Y:S01]  /*4140*/  UMOV UR4, 0x400 ;  /* 0x0000040000047882 */ /* 0x000fe20000000000 */
[----:B------:R-:W-:-:S06]  /*4150*/  NOP ;  /* 0x0000000000007918 */ /* 0x000fcc0000000000 */
[----:B------:R-:W-:Y:S06]  /*4160*/  BAR.ARV 0x6, 0xa0 ;  /* 0x0182800000007b1d */ /* 0x000fec0000002000 */
[----:B------:R-:W4:Y:S01]  /*4170*/  LDCU UR7, c[0x0][0x38c] ;  /* 0x00007180ff0777ac */ /* 0x000f220008000800 */
[----:B------:R-:W-:Y:S01]  /*4180*/  IMAD.MOV.U32 R11, RZ, RZ, 0x1 ;  /* 0x00000001ff0b7424 */ /* 0x000fe200078e00ff */
[----:B------:R-:W-:Y:S01]  /*4190*/  CS2R R8, SRZ ;  /* 0x0000000000087805 */ /* 0x000fe2000001ff00 */
[----:B------:R-:W-:Y:S01]  /*41a0*/  IMAD.MOV.U32 R10, RZ, RZ, RZ ;  /* 0x000000ffff0a7224 */ /* 0x000fe200078e00ff */
[----:B------:R-:W-:Y:S01]  /*41b0*/  UMOV UR16, URZ ;  /* 0x000000ff00107c82 */ /* 0x000fe20008000000 */
[----:B------:R-:W-:Y:S01]  /*41c0*/  UMOV UR15, URZ ;  /* 0x000000ff000f7c82 */ /* 0x000fe20008000000 */
[----:B------:R-:W-:Y:S01]  /*41d0*/  UMOV UR20, 0x0 ;  /* 0x0000000000147882 */ /* 0x000fe20000000000 */
[----:B------:R-:W-:Y:S01]  /*41e0*/  UMOV UR21, 0x8118410 ;  /* 0x0811841000157882 */ /* 0x000fe20000000000 */
[----:B--2---:R-:W-:Y:S01]  /*41f0*/  ULEA UR6, UR6, UR4, 0x18 ;  /* 0x0000000406067291 */ /* 0x004fe2000f8ec0ff */
[----:B------:R-:W2:Y:S03]  /*4200*/  LDCU UR4, c[0x0][0x38c] ;  /* 0x00007180ff0477ac */ /* 0x000ea60008000800 */
[----:B------:R-:W-:-:S02]  /*4210*/  UIADD3 UR18, UPT, UPT, UR6, 0x4600, URZ ;  /* 0x0000460006127890 */ /* 0x000fc4000fffe0ff */
[----:B----4-:R-:W-:-:S03]  /*4220*/  UIADD3 UR7, UPT, UPT, UR7, 0x1f, URZ ;  /* 0x0000001f07077890 */ /* 0x010fc6000fffe0ff */
[----:B-1----:R-:W1:Y:S01]  /*4230*/  LDS R0, [UR6+0x2f0] ;  /* 0x0002f006ff007984 */ /* 0x002e620008000800 */
[----:B------:R-:W-:Y:S02]  /*4240*/  UIADD3 UR17, UPT, UPT, UR6, 0x26600, URZ ;  /* 0x0002660006117890 */ /* 0x000fe4000fffe0ff */
[----:B------:R-:W-:Y:S02]  /*4250*/  USHF.R.S32.HI UR5, URZ, 0x1f, UR7 ;  /* 0x0000001fff057899 */ /* 0x000fe40008011407 */
[----:B------:R-:W-:Y:S02]  /*4260*/  USHF.R.U32.HI UR18, URZ, 0x4, UR18 ;  /* 0x00000004ff127899 */ /* 0x000fe40008011612 */
[----:B------:R-:W-:Y:S02]  /*4270*/  ULEA.HI UR5, UR5, UR7, URZ, 0x5 ;  /* 0x0000000705057291 */ /* 0x000fe4000f8f28ff */
[----:B------:R-:W-:Y:S02]  /*4280*/  USHF.R.U32.HI UR17, URZ, 0x4, UR17 ;  /* 0x00000004ff117899 */ /* 0x000fe40008011611 */
[----:B------:R-:W-:-:S02]  /*4290*/  USHF.R.S32.HI UR5, URZ, 0x5, UR5 ;  /* 0x00000005ff057899 */ /* 0x000fc40008011405 */
[----:B------:R-:W-:Y:S02]  /*42a0*/  ULOP3.LUT UR18, UR18, 0x3fff, URZ, 0xc0, !UPT ;  /* 0x00003fff12127892 */ /* 0x000fe4000f8ec0ff */
[----:B------:R-:W-:Y:S02]  /*42b0*/  UISETP.LT.AND UP0, UPT, UR5, 0x1, UPT ;  /* 0x000000010500788c */ /* 0x000fe4000bf01270 */
[----:B------:R-:W-:Y:S02]  /*42c0*/  ULOP3.LUT UR17, UR17, 0x3fff, URZ, 0xc0, !UPT ;  /* 0x00003fff11117892 */ /* 0x000fe4000f8ec0ff */
[----:B------:R-:W-:Y:S02]  /*42d0*/  USEL UR10, UR5, 0x1, !UP0 ;  /* 0x00000001050a7887 */ /* 0x000fe4000c000000 */
[----:B--2---:R-:W-:Y:S02]  /*42e0*/  UISETP.GE.AND UP3, UPT, UR4, 0x1, UPT ;  /* 0x000000010400788c */ /* 0x004fe4000bf66270 */
[----:B------:R-:W-:Y:S01]  /*42f0*/  UIADD3 UR10, UPT, UPT, -UR10, URZ, URZ ;  /* 0x000000ff0a0a7290 */ /* 0x000fe2000fffe1ff */
[----:B-1----:R-:W-:-:S15]  /*4300*/  R2UR UR19, R0 ;  /* 0x00000000001372ca */ /* 0x002fde00000e0000 */
.L_x_90:
[----:B------:R-:W-:Y:S02]  /*4310*/  LEA R0, R10, UR6, 0x3 ;  /* 0x000000060a007c11 */ /* 0x000fe4000f8e18ff */
[----:B------:R-:W-:Y:S02]  /*4320*/  SHF.L.U32 R5, R9, 0x1f, RZ ;  /* 0x0000001f09057819 */ /* 0x000fe400000006ff */
[----:B------:R-:W-:Y:S01]  /*4330*/  PLOP3.LUT P0, PT, PT, PT, UP3, 0x80, 0x8 ;  /* 0x000000000008781c */ /* 0x000fe20003f0f038 */
[----:B------:R-:W-:Y:S01]  /*4340*/  VIADD R3, R0, 0x250 ;  /* 0x0000025000037836 */ /* 0x000fe20000000000 */
[----:B-1----:R-:W1:Y:S02]  /*4350*/  SYNCS.PHASECHK.TRANS64.TRYWAIT P1, [R0+URZ+0x240], R5 ;  /* 0x00024005000075a7 */ /* 0x002e6400080211ff */
[----:B-1--4-:R-:W-:Y:S09]  /*4360*/  @!P1 BRA `(.L_x_84) ;  /* 0x00000048001c9947 */ /* 0x012ff20003800000 */
.L_x_201:
[----:B------:R-:W-:Y:S01]  /*4370*/  LEA R4, R10, UR6, 0x4 ;  /* 0x000000060a047c11 */ /* 0x000fe2000f8e20ff */
[----:B------:R-:W-:Y:S01]  /*4380*/  @UP3 ULEA UR4, UR15, UR6, 0x3 ;  /* 0x000000060f043291 */ /* 0x000fe2000f8e18ff */
[----:B------:R-:W-:Y:S01]  /*4390*/  PLOP3.LUT P2, PT, PT, PT, PT, 0x80, 0x8 ;  /* 0x000000000008781c */ /* 0x000fe20003f4f070 */
[----:B------:R-:W-:Y:S01]  /*43a0*/  ULEA UR9, UR16, UR6, 0x3 ;  /* 0x0000000610097291 */ /* 0x000fe2000f8e18ff */
[----:B------:R-:W-:Y:S02]  /*43b0*/  PRMT R3, RZ, 0x654, R3 ;  /* 0x00000654ff037816 */ /* 0x000fe40000000003 */
[----:B-1----:R-:W1:Y:S01]  /*43c0*/  LDS.128 R4, [R4+0x2d0] ;  /* 0x0002d00004047984 */ /* 0x002e620000000c00 */
[----:B------:R-:W-:Y:S02]  /*43d0*/  @P0 SHF.L.U32 R2, R8, 0x1f, RZ ;  /* 0x0000001f08020819 */ /* 0x000fe400000006ff */
[----:B------:R-:W-:Y:S01]  /*43e0*/  SHF.L.U32 R0, R11, 0x1f, RZ ;  /* 0x0000001f0b007819 */ /* 0x000fe200000006ff */
[----:B------:R-:W-:Y:S01]  /*43f0*/  @!PT LDS RZ, [RZ] ;  /* 0x00000000fffff984 */ /* 0x000fe20000000800 */
[----:B------:R-:W-:Y:S01]  /*4400*/  @!PT LDS RZ, [RZ] ;  /* 0x00000000fffff984 */ /* 0x000fe20000000800 */
[----:B------:R-:W-:Y:S01]  /*4410*/  @!PT LDS RZ, [RZ] ;  /* 0x00000000fffff984 */ /* 0x000fe20000000800 */
[----:B------:R-:W-:Y:S01]  /*4420*/  @!PT LDS RZ, [RZ] ;  /* 0x00000000fffff984 */ /* 0x000fe20000000800 */
[----:B------:R2:W-:Y:S06]  /*4430*/  MEMBAR.ALL.CTA ;  /* 0x0000000000007992 */ /* 0x0005ec0000008000 */
[----:B--2---:R-:W2:Y:S02]  /*4440*/  FENCE.VIEW.ASYNC.S ;  /* 0x00000000000073c6 */ /* 0x004ea40000000000 */
[----:B--2---:R2:W-:Y:S01]  /*4450*/  SYNCS.ARRIVE.TRANS64.RED.A1T0 RZ, [R3+URZ], RZ ;  /* 0x000000ff03ff79a7 */ /* 0x0045e200081004ff */
[----:B------:R2:W4:Y:S01]  /*4460*/  @P0 SYNCS.PHASECHK.TRANS64.TRYWAIT P2, [UR4], R2 ;  /* 0x00000002ff0005a7 */ /* 0x0005220008041104 */
[----:B-1----:R-:W-:Y:S01]  /*4470*/  LOP3.LUT P1, RZ, R6, 0x1, RZ, 0xc0, !PT ;  /* 0x0000000106ff7812 */ /* 0x002fe2000782c0ff */
[----:B------:R-:W1:Y:S02]  /*4480*/  SYNCS.PHASECHK.TRANS64.TRYWAIT P0, [UR9+0x280], R0 ;  /* 0x00028000ff0075a7 */ /* 0x000e640008001109 */
[----:B-12-4-:R-:W-:Y:S10]  /*4490*/  @!P0 BRA `(.L_x_85) ;  /* 0x0000004400e48947 */ /* 0x016ff40003800000 */
.L_x_203:
[----:B------:R-:W-:Y:S01]  /*44a0*/  IADD3 R10, PT, PT, R10, 0x1, RZ ;  /* 0x000000010a0a7810 */ /* 0x000fe20007ffe0ff */
[----:B------:R-:W-:Y:S06]  /*44b0*/  BRA.U !UP3, `(.L_x_86) ;  /* 0x000000010b907547 */ /* 0x000fec000b800000 */
[----:B------:R-:W-:Y:S02]  /*44c0*/  ULEA UR8, UR16, UR19, 0x6 ;  /* 0x0000001310087291 */ /* 0x000fe4000f8e30ff */
[----:B------:R-:W-:Y:S01]  /*44d0*/  UPLOP3.LUT UP4, UPT, UPT, UPT, UPT, 0x40, 0x4 ;  /* 0x000000000004789c */ /* 0x000fe20003f8e870 */
[----:B------:R-:W-:Y:S01]  /*44e0*/  UMOV UR14, UR10 ;  /* 0x0000000a000e7c82 */ /* 0x000fe20008000000 */
[----:B------:R-:W-:Y:S01]  /*44f0*/  UMOV UR13, UR5 ;  /* 0x00000005000d7c82 */ /* 0x000fe20008000000 */
[----:B------:R-:W-:-:S08]  /*4500*/  UMOV UR12, UR15 ;  /* 0x0000000f000c7c82 */ /* 0x000fd00008000000 */
.L_x_89:
[----:B------:R-:W-:Y:S02]  /*4510*/  UIADD3 UR14, UPT, UPT, UR14, 0x1, URZ ;  /* 0x000000010e0e7890 */ /* 0x000fe4000fffe0ff */
[----:B--2---:R-:W-:Y:S02]  /*4520*/  ULEA UR7, UR12, UR6, 0x3 ;  /* 0x000000060c077291 */ /* 0x004fe4000f8e18ff */
[----:B------:R-:W-:Y:S01]  /*4530*/  UISETP.NE.AND UP0, UPT, UR14, URZ, UPT ;  /* 0x000000ff0e00728c */ /* 0x000fe2000bf05270 */
[----:B----4-:R-:W-:Y:S10]  /*4540*/  @P2 BRA `(.L_x_87) ;  /* 0x00000000000c2947 */ /* 0x010ff40003800000 */
[----:B-1----:R-:W-:Y:S04]  /*4550*/  SHF.L.U32 R3, R8, 0x1f, RZ ;  /* 0x0000001f08037819 */ /* 0x002fe800000006ff */
[----:B------:R-:W1:Y:S02]  /*4560*/  SYNCS.PHASECHK.TRANS64.TRYWAIT P0, [UR7], R3 ;  /* 0x00000003ff0075a7 */ /* 0x000e640008001107 */
[----:B-1----:R-:W-:Y:S05]  /*4570*/  @!P0 BRA `(.L_x_88) ;  /* 0x0000004400c48947 */ /* 0x002fea0003800000 */
.L_x_87:
[----:B------:R-:W-:Y:S01]  /*4580*/  UISETP.NE.AND UP1, UPT, UR13, 0x1, UPT ;  /* 0x000000010d00788c */ /* 0x000fe2000bf25270 */
[----:B------:R-:W-:Y:S01]  /*4590*/  PLOP3.LUT P2, PT, PT, PT, PT, 0x80, 0x8 ;  /* 0x000000000008781c */ /* 0x000fe20003f4f070 */
[----:B------:R-:W-:Y:S02]  /*45a0*/  UIADD3 UR15, UPT, UPT, UR12, 0x1, URZ ;  /* 0x000000010c0f7890 */ /* 0x000fe4000fffe0ff */
[----:B------:R-:W-:Y:S02]  /*45b0*/  UIADD3 UR7, UPT, UPT, UR7, 0x110, URZ ;  /* 0x0000011007077890 */ /* 0x000fe4000fffe0ff */
[----:B------:R-:W-:Y:S01]  /*45c0*/  UISETP.NE.AND UP2, UPT, UR15, 0x22, UPT ;  /* 0x000000220f00788c */ /* 0x000fe2000bf45270 */
[----:B------:R-:W-:Y:S01]  /*45d0*/  PLOP3.LUT P0, PT, PT, PT, UP1, 0x80, 0x8 ;  /* 0x000000000008781c */ /* 0x000fe20003f0f018 */
[----:B------:R-:W-:Y:S02]  /*45e0*/  UIADD3 UR13, UPT, UPT, UR13, -0x1, URZ ;  /* 0xffffffff0d0d7890 */ /* 0x000fe4000fffe0ff */
[----:B------:R-:W-:Y:S02]  /*45f0*/  USEL UR11, URZ, 0x1, UP2 ;  /* 0x00000001ff0b7887 */ /* 0x000fe40009000000 */
[----:B------:R-:W-:Y:S01]  /*4600*/  USEL UR15, UR15, URZ, UP2 ;  /* 0x000000ff0f0f7287 */ /* 0x000fe20009000000 */
[----:B------:R-:W-:Y:S01]  /*4610*/  UMOV UR23, 0x80004020 ;  /* 0x8000402000177882 */ /* 0x000fe20000000000 */
[----:B------:R-:W-:Y:S02]  /*4620*/  UMOV UR25, 0x40004040 ;  /* 0x4000404000197882 */ /* 0x000fe40000000000 */
[----:B------:R-:W-:Y:S01]  /*4630*/  @UP1 ULEA UR4, UR15, UR6, 0x3 ;  /* 0x000000060f041291 */ /* 0x000fe2000f8e18ff */
[----:B------:R-:W-:Y:S01]  /*4640*/  LOP3.LUT R8, R8, UR11, RZ, 0x3c, !PT ;  /* 0x0000000b08087c12 */ /* 0x000fe2000f8e3cff */
[----:B------:R-:W-:Y:S03]  /*4650*/  USHF.L.U32 UR11, UR12, 0x8, URZ ;  /* 0x000000080c0b7899 */ /* 0x000fe600080006ff */
[----:B-1----:R-:W-:Y:S01]  /*4660*/  @P0 SHF.L.U32 R0, R8, 0x1f, RZ ;  /* 0x0000001f08000819 */ /* 0x002fe200000006ff */
[----:B------:R-:W-:Y:S03]  /*4670*/  UIADD3 UR24, UPT, UPT, UR18, UR11, URZ ;  /* 0x0000000b12187290 */ /* 0x000fe6000fffe0ff */
[----:B------:R2:W4:Y:S01]  /*4680*/  @P0 SYNCS.PHASECHK.TRANS64.TRYWAIT P2, [UR4], R0 ;  /* 0x00000000ff0005a7 */ /* 0x0005220008041104 */
[----:B------:R-:W-:Y:S03]  /*4690*/  USHF.L.U32 UR4, UR12, 0x7, URZ ;  /* 0x000000070c047899 */ /* 0x000fe600080006ff */
[----:B------:R-:W-:Y:S01]  /*46a0*/  UMOV UR12, UR15 ;  /* 0x0000000f000c7c82 */ /* 0x000fe20008000000 */
[----:B------:R-:W-:Y:S09]  /*46b0*/  UIADD3 UR22, UPT, UPT, UR17, UR4, URZ ;  /* 0x0000000411167290 */ /* 0x000ff2000fffe0ff */
[----:B------:R2:W-:Y:S01]  /*46c0*/  UTCQMMA gdesc[UR24], gdesc[UR22], tmem[UR8], tmem[UR20], idesc[UR21], UP4 ;  /* 0x00ff1416180075ea */ /* 0x0005e2000a000308 */
[----:B------:R-:W-:Y:S01]  /*46d0*/  UPLOP3.LUT UP4, UPT, UPT, UPT, UPT, 0x80, 0x8 ;  /* 0x000000000008789c */ /* 0x000fe20003f8f070 */
[----:B------:R2:W-:Y:S01]  /*46e0*/  UTCBAR [UR7], URZ ;  /* 0x000000ff070073e9 */ /* 0x0005e200080000ff */
[----:B------:R-:W-:Y:S09]  /*46f0*/  BRA.U UP0, `(.L_x_89) ;  /* 0xfffffffd00847547 */ /* 0x000ff2000b83ffff */
.L_x_86:
[----:B------:R-:W-:Y:S01]  /*4700*/  UIADD3 UR16, UPT, UPT, UR16, 0x1, URZ ;  /* 0x0000000110107890 */ /* 0x000fe2000fffe0ff */
[C---:B------:R-:W-:Y:S01]  /*4710*/  ISETP.NE.AND P0, PT, R10.reuse, 0x2, PT ;  /* 0x000000020a00780c */ /* 0x040fe20003f05270 */
[----:B------:R-:W-:Y:S02]  /*4720*/  UIADD3 UR9, UPT, UPT, UR9, 0x260, URZ ;  /* 0x0000026009097890 */ /* 0x000fe4000fffe0ff */
[----:B------:R-:W-:Y:S01]  /*4730*/  UISETP.NE.AND UP0, UPT, UR16, 0x4, UPT ;  /* 0x000000041000788c */ /* 0x000fe2000bf05270 */
[----:B-12---:R-:W-:Y:S02]  /*4740*/  SEL R0, RZ, 0x1, P0 ;  /* 0x00000001ff007807 */ /* 0x006fe40000000000 */
[----:B------:R-:W-:Y:S01]  /*4750*/  SEL R10, R10, RZ, P0 ;  /* 0x000000ff0a0a7207 */ /* 0x000fe20000000000 */
[----:B------:R-:W-:Y:S01]  /*4760*/  USEL UR4, URZ, 0x1, UP0 ;  /* 0x00000001ff047887 */ /* 0x000fe20008000000 */
[----:B------:R-:W-:Y:S01]  /*4770*/  LOP3.LUT R9, R9, R0, RZ, 0x3c, !PT ;  /* 0x0000000009097212 */ /* 0x000fe200078e3cff */
[----:B------:R-:W-:Y:S01]  /*4780*/  USEL UR16, UR16, URZ, UP0 ;  /* 0x000000ff10107287 */ /* 0x000fe20008000000 */
[----:B------:R1:W-:Y:S03]  /*4790*/  UTCBAR [UR9], URZ ;  /* 0x000000ff090073e9 */ /* 0x0003e600080000ff */
[----:B------:R-:W-:Y:S01]  /*47a0*/  LOP3.LUT R11, R11, UR4, RZ, 0x3c, !PT ;  /* 0x000000040b0b7c12 */ /* 0x000fe2000f8e3cff */
[----:B------:R-:W-:Y:S07]  /*47b0*/  @P1 BRA `(.L_x_90) ;  /* 0xfffffff800d41947 */ /* 0x000fee000383ffff */
[----:B------:R-:W2:Y:S01]  /*47c0*/  S2UR UR4, SR_CgaCtaId ;  /* 0x00000000000479c3 */ /* 0x000ea20000008800 */
[----:B------:R-:W-:Y:S01]  /*47d0*/  ELECT P0, URZ, PT ;  /* 0x0000000000ff782f */ /* 0x000fe20003800000 */
[----:B------:R-:W-:Y:S01]  /*47e0*/  IMAD.MOV.U32 R0, RZ, RZ, 0x1 ;  /* 0x00000001ff007424 */ /* 0x000fe200078e00ff */
[----:B------:R-:W-:Y:S01]  /*47f0*/  UIADD3 UR6, UPT, UPT, UR6, 0x280, URZ ;  /* 0x0000028006067890 */ /* 0x000fe2000fffe0ff */
[----:B------:R-:W-:Y:S01]  /*4800*/  SHF.L.U32 R3, R11, 0x1f, RZ ;  /* 0x0000001f0b037819 */ /* 0x000fe200000006ff */
[----:B------:R-:W-:-:S03]  /*4810*/  UMOV UR5, 0x40 ;  /* 0x0000004000057882 */ /* 0x000fc60000000000 */
[----:B------:R-:W-:Y:S01]  /*4820*/  UVIRTCOUNT.DEALLOC.SMPOOL 0x80 ;  /* 0x000000800000784c */ /* 0x000fe20000000000 */
[----:B--2---:R-:W-:Y:S02]  /*4830*/  ULEA UR4, UR4, UR5, 0x18 ;  /* 0x0000000504047291 */ /* 0x004fe4000f8ec0ff */
[----:B------:R-:W-:-:S07]  /*4840*/  ULEA UR5, UR16, UR6, 0x3 ;  /* 0x0000000610057291 */ /* 0x000fce000f8e18ff */
[----:B------:R2:W-:Y:S02]  /*4850*/  @P0 STS.U8 [UR4+0x1c], R0 ;  /* 0x00001c00ff000988 */ /* 0x0005e40008000004 */
[----:B------:R-:W3:Y:S02]  /*4860*/  SYNCS.PHASECHK.TRANS64.TRYWAIT P0, [UR5], R3 ;  /* 0x00000003ff0075a7 */ /* 0x000ee40008001105 */
[----:B--23--:R-:W-:Y:S05]  /*4870*/  @!P0 BRA `(.L_x_91) ;  /* 0x00000044001c8947 */ /* 0x00cfea0003800000 */
.L_x_206:
[----:B------:R-:W-:-:S04]  /*4880*/  UIADD3 UR7, UPT, UPT, UR16, 0x1, URZ ;  /* 0x0000000110077890 */ /* 0x000fc8000fffe0ff */
[----:B------:R-:W-:-:S04]  /*4890*/  UISETP.NE.AND UP0, UPT, UR7, 0x4, UPT ;  /* 0x000000040700788c */ /* 0x000fc8000bf05270 */
[----:B------:R-:W-:Y:S02]  /*48a0*/  USEL UR8, URZ, 0x1, UP0 ;  /* 0x00000001ff087887 */ /* 0x000fe40008000000 */
[----:B------:R-:W-:-:S04]  /*48b0*/  USEL UR7, UR7, URZ, UP0 ;  /* 0x000000ff07077287 */ /* 0x000fc80008000000 */
[----:B------:R-:W-:Y:S01]  /*48c0*/  ULEA UR5, UR7, UR6, 0x3 ;  /* 0x0000000607057291 */ /* 0x000fe2000f8e18ff */
[----:B------:R-:W-:-:S04]  /*48d0*/  LOP3.LUT R2, R11, UR8, RZ, 0x3c, !PT ;  /* 0x000000080b027c12 */ /* 0x000fc8000f8e3cff */
[----:B--2---:R-:W-:-:S04]  /*48e0*/  SHF.L.U32 R3, R2, 0x1f, RZ ;  /* 0x0000001f02037819 */ /* 0x004fc800000006ff */
[----:B------:R-:W2:Y:S02]  /*48f0*/  SYNCS.PHASECHK.TRANS64.TRYWAIT P0, [UR5], R3 ;  /* 0x00000003ff0075a7 */ /* 0x000ea40008001105 */
[----:B--2---:R-:W-:Y:S05]  /*4900*/  @!P0 BRA `(.L_x_92) ;  /* 0x0000004400108947 */ /* 0x004fea0003800000 */
.L_x_208:
        /* <DEDUP_REMOVED lines=9> */
.L_x_210:
[----:B------:R-:W-:-:S04]  /*49a0*/  UIADD3 UR7, UPT, UPT, UR7, 0x1, URZ ;  /* 0x0000000107077890 */ /* 0x000fc8000fffe0ff */
[----:B------:R-:W-:-:S04]  /*49b0*/  UISETP.NE.AND UP0, UPT, UR7, 0x4, UPT ;  /* 0x000000040700788c */ /* 0x000fc8000bf05270 */
[----:B------:R-:W-:Y:S02]  /*49c0*/  USEL UR5, URZ, 0x1, UP0 ;  /* 0x00000001ff057887 */ /* 0x000fe40008000000 */
[----:B------:R-:W-:-:S04]  /*49d0*/  USEL UR7, UR7, URZ, UP0 ;  /* 0x000000ff07077287 */ /* 0x000fc80008000000 */
[----:B------:R-:W-:Y:S01]  /*49e0*/  ULEA UR7, UR7, UR6, 0x3 ;  /* 0x0000000607077291 */ /* 0x000fe2000f8e18ff */
[----:B--2---:R-:W-:-:S04]  /*49f0*/  LOP3.LUT R3, R2, UR5, RZ, 0x3c, !PT ;  /* 0x0000000502037c12 */ /* 0x004fc8000f8e3cff */
[----:B------:R-:W-:-:S04]  /*4a00*/  SHF.L.U32 R3, R3, 0x1f, RZ ;  /* 0x0000001f03037819 */ /* 0x000fc800000006ff */
[----:B------:R-:W2:Y:S02]  /*4a10*/  SYNCS.PHASECHK.TRANS64.TRYWAIT P0, [UR7], R3 ;  /* 0x00000003ff0075a7 */ /* 0x000ea40008001107 */
[----:B--2---:R-:W-:Y:S05]  /*4a20*/  @!P0 BRA `(.L_x_94) ;  /* 0x0000004000f88947 */ /* 0x004fea0003800000 */
.L_x_212:
[----:B------:R-:W-:Y:S01]  /*4a30*/  NOP ;  /* 0x0000000000007918 */ /* 0x000fe20000000000 */
[----:B--2---:R-:W2:Y:S01]  /*4a40*/  LDS R0, [UR4+0x14] ;  /* 0x00001404ff007984 */ /* 0x004ea20008000800 */
[----:B------:R-:W-:Y:S01]  /*4a50*/  ULOP3.LUT UR6, UR19, 0xffff, URZ, 0xc0, !UPT ;  /* 0x0000ffff13067892 */ /* 0x000fe2000f8ec0ff */
[----:B------:R-:W-:Y:S01]  /*4a60*/  UMOV UR8, 0xffff ;  /* 0x0000ffff00087882 */ /* 0x000fe20000000000 */
[----:B------:R-:W-:Y:S02]  /*4a70*/  UMOV UR5, 0x1 ;  /* 0x0000000100057882 */ /* 0x000fe40000000000 */
[----:B------:R-:W-:-:S04]  /*4a80*/  USHF.R.U32.HI UR6, URZ, 0x5, UR6 ;  /* 0x00000005ff067899 */ /* 0x000fc80008011606 */
[----:B------:R-:W-:Y:S02]  /*4a90*/  USHF.L.U32 UR8, UR8, UR6, URZ ;  /* 0x0000000608087299 */ /* 0x000fe400080006ff */
[----:B------:R-:W-:-:S04]  /*4aa0*/  USHF.L.U32 UR5, UR5, UR6, URZ ;  /* 0x0000000605057299 */ /* 0x000fc800080006ff */
[----:B--2---:R-:W-:-:S04]  /*4ab0*/  LOP3.LUT R0, R0, UR8, RZ, 0xc0, !PT ;  /* 0x0000000800007c12 */ /* 0x004fc8000f8ec0ff */
[----:B------:R-:W-:-:S13]  /*4ac0*/  ISETP.NE.AND P0, PT, R0, UR8, PT ;  /* 0x0000000800007c0c */ /* 0x000fda000bf05270 */
[----:B------:R-:W-:Y:S05]  /*4ad0*/  @P0 BRA `(.L_x_95) ;  /* 0x0000000000580947 */ /* 0x000fea0003800000 */
[----:B------:R-:W2:Y:S02]  /*4ae0*/  LDS R0, [UR4+0x18] ;  /* 0x00001804ff007984 */ /* 0x000ea40008000800 */
[----:B--2---:R-:W-:-:S04]  /*4af0*/  LOP3.LUT R0, R0, UR5, RZ, 0xc0, !PT ;  /* 0x0000000500007c12 */ /* 0x004fc8000f8ec0ff */
[----:B------:R-:W-:-:S13]  /*4b00*/  ISETP.NE.AND P0, PT, R0, UR5, PT ;  /* 0x0000000500007c0c */ /* 0x000fda000bf05270 */
[----:B------:R-:W-:Y:S05]  /*4b10*/  @P0 BRA `(.L_x_96) ;  /* 0x00000000003c0947 */ /* 0x000fea0003800000 */
[----:B------:R-:W2:Y:S01]  /*4b20*/  S2R R2, SR_LANEID ;  /* 0x0000000000027919 */ /* 0x000ea20000000000 */
[----:B------:R-:W-:Y:S01]  /*4b30*/  ULOP3.LUT UR8, URZ, UR8, URZ, 0x33, !UPT ;  /* 0x00000008ff087292 */ /* 0x000fe2000f8e33ff */
[----:B------:R-:W-:Y:S01]  /*4b40*/  LOP3.LUT R4, RZ, UR5, RZ, 0x33, !PT ;  /* 0x00000005ff047c12 */ /* 0x000fe2000f8e33ff */
[----:B------:R-:W-:Y:S02]  /*4b50*/  VOTEU.ANY UR7, UPT, PT ;  /* 0x0000000000077886 */ /* 0x000fe400038e0100 */
[----:B------:R-:W-:Y:S01]  /*4b60*/  UFLO.U32 UR7, UR7 ;  /* 0x00000007000772bd */ /* 0x000fe200080e0000 */
[----:B------:R-:W3:Y:S01]  /*4b70*/  REDUX UR5, R4 ;  /* 0x00000000040573c4 */ /* 0x000ee20000000000 */
[----:B------:R-:W-:-:S06]  /*4b80*/  IMAD.U32 R0, RZ, RZ, UR8 ;  /* 0x00000008ff007e24 */ /* 0x000fcc000f8e00ff */
[----:B------:R1:W-:Y:S01]  /*4b90*/  UTCATOMSWS.AND URZ, UR8 ;  /* 0x0000000800ff79e3 */ /* 0x0003e20008000000 */
[----:B------:R-:W4:Y:S01]  /*4ba0*/  REDUX UR6, R0 ;  /* 0x00000000000673c4 */ /* 0x000f220000000000 */
[----:B--2---:R-:W-:Y:S01]  /*4bb0*/  ISETP.EQ.U32.AND P0, PT, R2, UR7, PT ;  /* 0x0000000702007c0c */ /* 0x004fe2000bf02070 */
[----:B---3--:R-:W-:Y:S01]  /*4bc0*/  IMAD.U32 R2, RZ, RZ, UR5 ;  /* 0x00000005ff027e24 */ /* 0x008fe2000f8e00ff */
[----:B----4-:R-:W-:-:S11]  /*4bd0*/  MOV R3, UR6 ;  /* 0x0000000600037c02 */ /* 0x010fd60008000f00 */
[----:B------:R1:W-:Y:S04]  /*4be0*/  @P0 ATOMS.AND RZ, [UR4+0x14], R3 ;  /* 0x00001403ffff098c */ /* 0x0003e8000a800004 */
[----:B------:R1:W-:Y:S01]  /*4bf0*/  @P0 ATOMS.AND RZ, [UR4+0x18], R2 ;  /* 0x00001802ffff098c */ /* 0x0003e2000a800004 */
[----:B------:R-:W-:Y:S05]  /*4c00*/  BRA `(.L_x_97) ;  /* 0x0000000000147947 */ /* 0x000fea0003800000 */
.L_x_96:
[----:B------:R-:W-:Y:S02]  /*4c10*/  MOV R2, 0x4c30 ;  /* 0x00004c3000027802 */ /* 0x000fe40000000f00 */
[----:B-1--45:R-:W-:Y:S05]  /*4c20*/  CALL.REL.NOINC `($__internal_0_$__cuda_sm10x_tcgen05_guardrail_trap_col_being_dealloced_not_returned_by_alloc) ;  /* 0x0000004400147944 */ /* 0x032fea0003c00000 */
[----:B------:R-:W-:Y:S05]  /*4c30*/  BRA `(.L_x_97) ;  /* 0x0000000000087947 */ /* 0x000fea0003800000 */
.L_x_95:
[----:B------:R-:W-:Y:S02]  /*4c40*/  MOV R2, 0x4c60 ;  /* 0x00004c6000027802 */ /* 0x000fe40000000f00 */
[----:B-1--45:R-:W-:Y:S05]  /*4c50*/  CALL.REL.NOINC `($__internal_2_$__cuda_sm10x_tcgen05_guardrail_trap_unallocated_columns_being_dealloced) ;  /* 0x0000004400207944 */ /* 0x032fea0003c00000 */
.L_x_97:
[----:B------:R-:W-:Y:S01]  /*4c60*/  NOP ;  /* 0x0000000000007918 */ /* 0x000fe20000000000 */
[----:B-1----:R-:W-:Y:S05]  /*4c70*/  EXIT ;  /* 0x000000000000794d */ /* 0x002fea0003800000 */
.L_x_79:
[----:B------:R-:W-:-:S09]  /*4c80*/  UISETP.NE.OR UP2, UPT, UR8, 0x3, !UP2 ;  /* 0x000000030800788c */ /* 0x000fd2000d745670 */
[----:B------:R-:W-:Y:S05]  /*4c90*/  BRA.U UP2, `(.L_x_98) ;  /* 0x0000000902c87547 */ /* 0x000fea000b800000 */
[----:B------:R-:W1:Y:S01]  /*4ca0*/  LDCU.64 UR6, c[0x0][0x888] ;  /* 0x00011100ff0677ac */ /* 0x000e620008000a00 */
[----:B------:R-:W2:Y:S01]  /*4cb0*/  LDC R0, c[0x0][0xb30] ;  /* 0x0002cc00ff007b82 */ /* 0x000ea20000000800 */
[----:B------:R-:W-:Y:S01]  /*4cc0*/  IMAD.MOV.U32 R30, RZ, RZ, 0x1 ;  /* 0x00000001ff1e7424 */ /* 0x000fe200078e00ff */
[----:B------:R-:W-:Y:S01]  /*4cd0*/  CS2R R28, SRZ ;  /* 0x00000000001c7805 */ /* 0x000fe2000001ff00 */
[----:B------:R-:W4:Y:S01]  /*4ce0*/  LDCU.64 UR4, c[0x0][0x890] ;  /* 0x00011200ff0477ac */ /* 0x000f220008000a00 */
[----:B------:R-:W-:Y:S01]  /*4cf0*/  IMAD.MOV.U32 R25, RZ, RZ, 0x2000 ;  /* 0x00002000ff197424 */ /* 0x000fe200078e00ff */
[----:B------:R-:W-:-:S03]  /*4d00*/  UMOV UR8, 0x400 ;  /* 0x0000040000087882 */ /* 0x000fc60000000000 */
[----:B------:R-:W3:Y:S01]  /*4d10*/  LDC R19, c[0x0][0x370] ;  /* 0x0000dc00ff137b82 */ /* 0x000ee20000000800 */
[----:B------:R-:W-:-:S07]  /*4d20*/  UPLOP3.LUT UP1, UPT, UPT, UPT, UPT, 0x40, 0x4 ;  /* 0x000000000004789c */ /* 0x000fce0003f2e870 */
[----:B------:R-:W3:Y:S01]  /*4d30*/  LDC R2, c[0x0][0xb0c] ;  /* 0x0002c300ff027b82 */ /* 0x000ee20000000800 */
[----:B-1----:R-:W-:Y:S02]  /*4d40*/  UISETP.NE.U32.AND UP2, UPT, UR6, URZ, UPT ;  /* 0x000000ff0600728c */ /* 0x002fe4000bf45070 */
[----:B------:R-:W-:Y:S02]  /*4d50*/  ULEA UR6, UR37, UR8, 0x18 ;  /* 0x0000000825067291 */ /* 0x000fe4000f8ec0ff */
[----:B------:R-:W-:Y:S02]  /*4d60*/  UISETP.NE.AND.EX UP2, UPT, UR7, URZ, UPT, UP2 ;  /* 0x000000ff0700728c */ /* 0x000fe4000bf45320 */
[----:B------:R-:W-:Y:S01]  /*4d70*/  UIADD3 UR7, UPT, UPT, UR6, 0x220, URZ ;  /* 0x0000022006077890 */ /* 0x000fe2000fffe0ff */
[----:B------:R-:W1:Y:S01]  /*4d80*/  LDC R18, c[0x0][0xb20] ;  /* 0x0002c800ff127b82 */ /* 0x000e620000000800 */
[----:B----4-:R-:W-:Y:S01]  /*4d90*/  UISETP.NE.U32.AND UP3, UPT, UR4, URZ, UPT ;  /* 0x000000ff0400728c */ /* 0x010fe2000bf65070 */
[----:B--2---:R-:W-:Y:S01]  /*4da0*/  ISETP.NE.AND P1, PT, R0, 0x1, PT ;  /* 0x000000010000780c */ /* 0x004fe20003f25270 */
[----:B------:R-:W-:-:S02]  /*4db0*/  UPRMT UR37, UR37, 0x654, UR7 ;  /* 0x0000065425257896 */ /* 0x000fc40008000007 */
[----:B------:R-:W-:-:S03]  /*4dc0*/  UISETP.NE.AND.EX UP3, UPT, UR5, URZ, UPT, UP3 ;  /* 0x000000ff0500728c */ /* 0x000fc6000bf65330 */
[----:B------:R-:W2:Y:S08]  /*4dd0*/  LDC.64 R32, c[0x0][0x348] ;  /* 0x0000d200ff207b82 */ /* 0x000eb00000000a00 */
[----:B------:R-:W4:Y:S08]  /*4de0*/  LDC.64 R16, c[0x0][0xb10] ;  /* 0x0002c400ff107b82 */ /* 0x000f300000000a00 */
[----:B------:R-:W1:Y:S08]  /*4df0*/  LDC.64 R6, c[0x0][0xb18] ;  /* 0x0002c600ff067b82 */ /* 0x000e700000000a00 */
[----:B------:R-:W1:Y:S08]  /*4e00*/  LDC.64 R4, c[0x0][0xb28] ;  /* 0x0002ca00ff047b82 */ /* 0x000e700000000a00 */
[----:B---3--:R-:W1:Y:S02]  /*4e10*/  LDC R24, c[0x0][0x374] ;  /* 0x0000dd00ff187b82 */ /* 0x008e640000000800 */
.L_x_106:
[C---:B------:R-:W-:Y:S02]  /*4e20*/  LEA R0, R29.reuse, UR6, 0x3 ;  /* 0x000000061d007c11 */ /* 0x040fe4000f8e18ff */
[----:B------:R-:W-:Y:S02]  /*4e30*/  SHF.L.U32 R3, R28, 0x1f, RZ ;  /* 0x0000001f1c037819 */ /* 0x000fe400000006ff */
[----:B------:R-:W-:Y:S02]  /*4e40*/  LEA R20, R29, UR6, 0x4 ;  /* 0x000000061d147c11 */ /* 0x000fe4000f8e20ff */
[----:B---3--:R-:W3:Y:S02]  /*4e50*/  SYNCS.PHASECHK.TRANS64.TRYWAIT P0, [R0+URZ+0x240], R3 ;  /* 0x00024003000075a7 */ /* 0x008ee400080011ff */
[----:B---3--:R-:W-:Y:S05]  /*4e60*/  @!P0 BRA `(.L_x_99) ;  /* 0x0000004000008947 */ /* 0x008fea0003800000 */
.L_x_213:
[----:B------:R-:W-:Y:S01]  /*4e70*/  ISETP.GE.AND P0, PT, R72, 0x1, PT ;  /* 0x000000014800780c */ /* 0x000fe20003f06270 */
[----:B------:R-:W1:Y:S01]  /*4e80*/  LDS.128 R20, [R20+0x2d0] ;  /* 0x0002d00014147984 */ /* 0x000e620000000c00 */
[----:B------:R-:W-:Y:S01]  /*4e90*/  ISETP.NE.U32.AND P4, PT, RZ, UR4, PT ;  /* 0x00000004ff007c0c */ /* 0x000fe2000bf85070 */
[----:B---3--:R-:W-:Y:S01]  /*4ea0*/  VIADD R0, R0, 0x250 ;  /* 0x0000025000007836 */ /* 0x008fe20000000000 */
[----:B------:R-:W-:Y:S02]  /*4eb0*/  SHF.L.U32 R26, R30, 0x1f, RZ ;  /* 0x0000001f1e1a7819 */ /* 0x000fe400000006ff */
[----:B------:R-:W-:Y:S02]  /*4ec0*/  ISETP.NE.AND.EX P4, PT, RZ, UR5, PT, P4 ;  /* 0x00000005ff007c0c */ /* 0x000fe4000bf85340 */
[----:B------:R-:W-:Y:S01]  /*4ed0*/  PRMT R0, RZ, 0x654, R0 ;  /* 0x00000654ff007816 */ /* 0x000fe20000000000 */
[----:B------:R-:W-:Y:S01]  /*4ee0*/  @!PT LDS RZ, [RZ] ;  /* 0x00000000fffff984 */ /* 0x000fe20000000800 */
[----:B------:R-:W-:Y:S01]  /*4ef0*/  @!PT LDS RZ, [RZ] ;  /* 0x00000000fffff984 */ /* 0x000fe20000000800 */
[----:B------:R-:W-:Y:S01]  /*4f00*/  @!PT LDS RZ, [RZ] ;  /* 0x00000000fffff984 */ /* 0x000fe20000000800 */
[----:B------:R-:W-:Y:S01]  /*4f10*/  @!PT LDS RZ, [RZ] ;  /* 0x00000000fffff984 */ /* 0x000fe20000000800 */
[----:B------:R3:W-:Y:S06]  /*4f20*/  MEMBAR.ALL.CTA ;  /* 0x0000000000007992 */ /* 0x0007ec0000008000 */
[----:B---3--:R-:W3:Y:S02]  /*4f30*/  FENCE.VIEW.ASYNC.S ;  /* 0x00000000000073c6 */ /* 0x008ee40000000000 */
[----:B---3--:R3:W-:Y:S01]  /*4f40*/  SYNCS.ARRIVE.TRANS64.RED.A1T0 RZ, [R0+URZ], RZ ;  /* 0x000000ff00ff79a7 */ /* 0x0087e200081004ff */
[----:B-1----:R-:W-:Y:S11]  /*4f50*/  LOP3.LUT P3, RZ, R22, 0x1, RZ, 0xc0, !PT ;  /* 0x0000000116ff7812 */ /* 0x002ff6000786c0ff */
[----:B------:R-:W-:Y:S02]  /*4f60*/  @!UPT UIADD3 URZ, UPT, UPT, URZ, URZ, URZ ;  /* 0x000000fffffff290 */ /* 0x000fe4000fffe0ff */
[----:B------:R-:W-:Y:S02]  /*4f70*/  @P3 MOV R13, R20 ;  /* 0x00000014000d3202 */ /* 0x000fe40000000f00 */
[----:B------:R-:W-:Y:S01]  /*4f80*/  @P3 LOP3.LUT R8, R21, 0xffff, RZ, 0xc0, !PT ;  /* 0x0000ffff15083812 */ /* 0x000fe200078ec0ff */
[----:B---3--:R-:W-:Y:S06]  /*4f90*/  @!P0 BRA `(.L_x_100) ;  /* 0x0000000000a48947 */ /* 0x008fec0003800000 */
[----:B------:R-:W-:Y:S01]  /*4fa0*/  IMAD.HI.U32 R31, R24, R7, RZ ;  /* 0x00000007181f7227 */ /* 0x000fe200078e00ff */
[----:B------:R-:W-:Y:S02]  /*4fb0*/  ISETP.NE.AND P0, PT, R6, 0x1, PT ;  /* 0x000000010600780c */ /* 0x000fe40003f05270 */
[----:B------:R-:W-:Y:S01]  /*4fc0*/  ISETP.NE.AND P2, PT, R72, 0x1, PT ;  /* 0x000000014800780c */ /* 0x000fe20003f45270 */
[----:B----4-:R-:W-:Y:S01]  /*4fd0*/  IMAD.HI.U32 R34, R19, R16, RZ ;  /* 0x0000001013227227 */ /* 0x010fe200078e00ff */
[----:B------:R-:W-:Y:S02]  /*4fe0*/  SHF.R.U32.HI R31, RZ, R18, R31 ;  /* 0x00000012ff1f7219 */ /* 0x000fe4000001161f */
[----:B------:R-:W-:Y:S01]  /*4ff0*/  ISETP.NE.AND P5, PT, R2, 0x1, PT ;  /* 0x000000010200780c */ /* 0x000fe20003fa5270 */
[----:B------:R-:W-:Y:S01]  /*5000*/  IMAD.HI.U32 R36, R13, R16, RZ ;  /* 0x000000100d247227 */ /* 0x000fe200078e00ff */
[----:B------:R-:W-:Y:S02]  /*5010*/  SHF.R.U32.HI R34, RZ, R17, R34 ;  /* 0x00000011ff227219 */ /* 0x000fe40000011622 */
[----:B------:R-:W-:Y:S01]  /*5020*/  SEL R3, R24, R31, !P0 ;  /* 0x0000001f18037207 */ /* 0x000fe20004000000 */
[C---:B------:R-:W-:Y:S01]  /*5030*/  IMAD.HI.U32 R31, R8.reuse, R7, RZ ;  /* 0x00000007081f7227 */ /* 0x040fe200078e00ff */
[----:B------:R-:W-:Y:S02]  /*5040*/  SEL R11, R19, R34, !P5 ;  /* 0x00000022130b7207 */ /* 0x000fe40006800000 */
[----:B------:R-:W-:Y:S01]  /*5050*/  SHF.R.U32.HI R36, RZ, R17, R36 ;  /* 0x00000011ff247219 */ /* 0x000fe20000011624 */
[----:B------:R-:W-:Y:S01]  /*5060*/  IMAD.HI.U32 R38, R3, R4, RZ ;  /* 0x0000000403267227 */ /* 0x000fe200078e00ff */
[----:B------:R-:W-:Y:S03]  /*5070*/  SHF.R.U32.HI R31, RZ, R18, R31 ;  /* 0x00000012ff1f7219 */ /* 0x000fe6000001161f */
[----:B------:R-:W-:Y:S01]  /*5080*/  IMAD.HI.U32 R34, R11, R4, RZ ;  /* 0x000000040b227227 */ /* 0x000fe200078e00ff */
[----:B------:R-:W-:Y:S02]  /*5090*/  @P2 SHF.R.U32.HI R3, RZ, R5, R38 ;  /* 0x00000005ff032219 */ /* 0x000fe40000011626 */
[----:B------:R-:W-:Y:S02]  /*50a0*/  SEL R9, R8, R31, !P0 ;  /* 0x0000001f08097207 */ /* 0x000fe40004000000 */
[----:B------:R-:W-:Y:S01]  /*50b0*/  @P2 SHF.R.U32.HI R11, RZ, R5, R34 ;  /* 0x00000005ff0b2219 */ /* 0x000fe20000011622 */
[C---:B------:R-:W-:Y:S01]  /*50c0*/  IMAD R10, R72.reuse, R3, RZ ;  /* 0x00000003480a7224 */ /* 0x040fe200078e02ff */
[----:B------:R-:W-:Y:S01]  /*50d0*/  SEL R3, R13, R36, !P5 ;  /* 0x000000240d037207 */ /* 0x000fe20006800000 */
[C---:B------:R-:W-:Y:S03]  /*50e0*/  IMAD.HI.U32 R14, R9.reuse, R4, RZ ;  /* 0x00000004090e7227 */ /* 0x040fe600078e00ff */
[----:B------:R-:W-:Y:S01]  /*50f0*/  ISETP.GE.AND P0, PT, R9, R10, PT ;  /* 0x0000000a0900720c */ /* 0x000fe20003f06270 */
[C---:B------:R-:W-:Y:S01]  /*5100*/  IMAD R12, R72.reuse, R11, RZ ;  /* 0x0000000b480c7224 */ /* 0x040fe200078e02ff */
[-C--:B------:R-:W-:Y:S04]  /*5110*/  SHF.R.U32.HI R14, RZ, R5.reuse, R14 ;  /* 0x00000005ff0e7219 */ /* 0x080fe8000001160e */
[----:B------:R-:W-:Y:S02]  /*5120*/  ISETP.GE.OR P0, PT, R3, R12, P0 ;  /* 0x0000000c0300720c */ /* 0x000fe40000706670 */
[----:B------:R-:W-:Y:S05]  /*5130*/  SEL R15, R9, R14, !P2 ;  /* 0x0000000e090f7207 */ /* 0x000fea0005000000 */
[----:B------:R-:W-:Y:S04]  /*5140*/  IMAD.MOV R14, RZ, RZ, -R15 ;  /* 0x000000ffff0e7224 */ /* 0x000fe800078e0a0f */
[----:B------:R-:W-:Y:S02]  /*5150*/  IMAD R14, R72, R14, R9 ;  /* 0x0000000e480e7224 */ /* 0x000fe400078e0209 */
[C---:B------:R-:W-:Y:S05]  /*5160*/  @!P0 IMAD.HI.U32 R10, R3.reuse, R4, RZ ;  /* 0x00000004030a8227 */ /* 0x040fea00078e00ff */
[----:B------:R-:W-:Y:S04]  /*5170*/  @!P0 SHF.R.U32.HI R10, RZ, R5, R10 ;  /* 0x00000005ff0a8219 */ /* 0x000fe8000001160a */
[----:B------:R-:W-:Y:S01]  /*5180*/  @!P0 SEL R0, R3, R10, !P2 ;  /* 0x0000000a03008207 */ /* 0x000fe20005000000 */
[----:B------:R-:W-:Y:S03]  /*5190*/  IMAD.MOV R10, RZ, RZ, -R3 ;  /* 0x000000ffff0a7224 */ /* 0x000fe600078e0a03 */
[----:B------:R-:W-:Y:S01]  /*51a0*/  @!P0 IADD3 R15, PT, PT, R15, -R0, RZ ;  /* 0x800000000f0f8210 */ /* 0x000fe20007ffe0ff */
[----:B------:R-:W-:Y:S01]  /*51b0*/  @!P0 IMAD R0, R11, R14, R0 ;  /* 0x0000000e0b008224 */ /* 0x000fe200078e0200 */
[----:B------:R-:W-:Y:S01]  /*51c0*/  IADD3 R11, PT, PT, -R9, RZ, RZ ;  /* 0x000000ff090b7210 */ /* 0x000fe20007ffe1ff */
[----:B------:R-:W-:Y:S02]  /*51d0*/  IMAD R13, R2, R10, R13 ;  /* 0x0000000a020d7224 */ /* 0x000fe400078e020d */
[----:B------:R-:W-:Y:S02]  /*51e0*/  @!P0 IMAD R9, R15, R72, R3 ;  /* 0x000000480f098224 */ /* 0x000fe400078e0203 */
[----:B------:R-:W-:Y:S02]  /*51f0*/  @!P0 IMAD.MOV.U32 R3, RZ, RZ, R0 ;  /* 0x000000ffff038224 */ /* 0x000fe400078e0000 */
[----:B------:R-:W-:Y:S02]  /*5200*/  IMAD R8, R6, R11, R8 ;  /* 0x0000000b06087224 */ /* 0x000fe400078e0208 */
[----:B------:R-:W-:Y:S02]  /*5210*/  IMAD R13, R3, R2, R13 ;  /* 0x00000002030d7224 */ /* 0x000fe400078e020d */
[----:B------:R-:W-:Y:S02]  /*5220*/  IMAD R8, R9, R6, R8 ;  /* 0x0000000609087224 */ /* 0x000fe400078e0208 */
.L_x_100:
[----:B------:R-:W-:Y:S05]  /*5230*/  BRA.U UP1, `(.L_x_101) ;  /* 0x0000000101107547 */ /* 0x000fea000b800000 */
[----:B------:R-:W-:Y:S04]  /*5240*/  MOV R0, UR13 ;  /* 0x0000000d00007c02 */ /* 0x000fe80008000f00 */
[----:B------:R-:W-:Y:S04]  /*5250*/  SHF.L.U32 R3, R0, 0x1f, RZ ;  /* 0x0000001f00037819 */ /* 0x000fe800000006ff */
[----:B------:R-:W1:Y:S02]  /*5260*/  SYNCS.PHASECHK.TRANS64.TRYWAIT P0, [UR6+0x238], R3 ;  /* 0x00023803ff0075a7 */ /* 0x000e640008001106 */
[----:B-1----:R-:W-:Y:S05]  /*5270*/  @!P0 BRA `(.L_x_102) ;  /* 0x0000003c00108947 */ /* 0x002fea0003800000 */
.L_x_101:
[----:B------:R-:W-:Y:S05]  /*5280*/  BRA.U !UP3, `(.L_x_103) ;  /* 0x000000010b347547 */ /* 0x000fea000b800000 */
[----:B------:R-:W-:Y:S01]  /*5290*/  UPLOP3.LUT UP0, UPT, UPT, UPT, UP2, 0x80, 0x8 ;  /* 0x000000000008789c */ /* 0x000fe20003f0f020 */
[----:B-1----:R-:W-:Y:S02]  /*52a0*/  HFMA2 R0, -RZ, RZ, 0, 5.9604644775390625e-08 ;  /* 0x00000001ff007431 */ /* 0x002fe400000001ff */
[----:B------:R-:W-:Y:S03]  /*52b0*/  IMAD.MOV.U32 R164, RZ, RZ, 0x1 ;  /* 0x00000001ffa47424 */ /* 0x000fe600078e00ff */
[----:B------:R-:W-:Y:S05]  /*52c0*/  PLOP3.LUT P0, PT, PT, PT, UP0, 0x80, 0x8 ;  /* 0x000000000008781c */ /* 0x000fea0003f0f008 */
[----:B------:R-:W1:Y:S01]  /*52d0*/  @UP0 LDCU.64 UR8, c[0x0][0x888] ;  /* 0x00011100ff0807ac */ /* 0x000e620008000a00 */
[----:B------:R-:W-:Y:S07]  /*52e0*/  @UP0 UIMAD UR7, UR36, UR4, URZ ;  /* 0x00000004240702a4 */ /* 0x000fee000f8e02ff */
[----:B------:R-:W-:Y:S01]  /*52f0*/  @!P0 PRMT R164, R0, 0x7610, R164 ;  /* 0x0000761000a48816 */ /* 0x000fe200000000a4 */
[----:B-1----:R-:W-:Y:S03]  /*5300*/  @UP0 UIMAD.WIDE UR8, UR7, 0x4, UR8 ;  /* 0x00000004070808a5 */ /* 0x002fe6000f8e0208 */
[----:B------:R-:W1:Y:S03]  /*5310*/  @!UP0 LDCU UR7, c[0x0][0x880] ;  /* 0x00011000ff0787ac */ /* 0x000e660008000800 */
[----:B------:R-:W-:Y:S01]  /*5320*/  IMAD.U32 R10, RZ, RZ, UR8 ;  /* 0x00000008ff0a7e24 */ /* 0x000fe2000f8e00ff */
[----:B------:R-:W-:Y:S05]  /*5330*/  MOV R11, UR9 ;  /* 0x00000009000b7c02 */ /* 0x000fea0008000f00 */
[----:B-----5:R3:W5:Y:S02]  /*5340*/  @P0 LDG.E R81, desc[UR40][R10.64] ;  /* 0x000000280a510981 */ /* 0x020764000c1e1900 */
[----:B-1-3--:R-:W-:Y:S07]  /*5350*/  @!P0 IMAD.U32 R81, RZ, RZ, UR7 ;  /* 0x00000007ff518e24 */ /* 0x00afee000f8e00ff */
.L_x_103:
[----:B-----5:R-:W-:Y:S01]  /*5360*/  @!P4 FSETP.EQ.AND P5, PT, R81, RZ, PT ;  /* 0x000000ff5100c20b */ /* 0x020fe20003fa2000 */
[----:B------:R-:W-:Y:S01]  /*5370*/  @!UPT UIADD3 URZ, UPT, UPT, URZ, URZ, URZ ;  /* 0x000000fffffff290 */ /* 0x000fe2000fffe0ff */
[----:B------:R-:W-:Y:S11]  /*5380*/  @!P4 BRA `(.L_x_104) ;  /* 0x000000000014c947 */ /* 0x000ff60003800000 */
[----:B------:R-:W-:Y:S02]  /*5390*/  LOP3.LUT P0, RZ, R164, 0xff, RZ, 0xc0, !PT ;  /* 0x000000ffa4ff7812 */ /* 0x000fe4000780c0ff */
[----:B------:R-:W-:Y:S04]  /*53a0*/  PLOP3.LUT P5, PT, PT, PT, UP0, 0x80, 0x8 ;  /* 0x000000000008781c */ /* 0x000fe80003faf008 */
[----:B------:R-:W-:Y:S07]  /*53b0*/  PLOP3.LUT P5, PT, P5, PT, PT, 0x8, 0x80 ;  /* 0x000000000080781c */ /* 0x000fee0002fae170 */
[----:B------:R-:W-:Y:S11]  /*53c0*/  @P0 FSETP.EQ.AND P5, PT, R81, RZ, PT ;  /* 0x000000ff5100020b */ /* 0x000ff60003fa2000 */
[----:B------:R-:W-:Y:S02]  /*53d0*/  @!UPT UIADD3 URZ, UPT, UPT, URZ, URZ, URZ ;  /* 0x000000fffffff290 */ /* 0x000fe4000fffe0ff */
.L_x_104:
[----:B------:R-:W3:Y:S01]  /*53e0*/  SYNCS.PHASECHK.TRANS64.TRYWAIT P4, [UR6+0x228], R26 ;  /* 0x0002281aff0075a7 */ /* 0x000ee20008081106 */
[----:B------:R-:W-:Y:S01]  /*53f0*/  @P3 SHF.R.U32.HI R27, RZ, 0x10, R21 ;  /* 0x00000010ff1b3819 */ /* 0x000fe20000011615 */
[----:B------:R-:W-:Y:S01]  /*5400*/  VIADD R29, R29, 0x1 ;  /* 0x000000011d1d7836 */ /* 0x000fe20000000000 */
[----:B------:R-:W5:Y:S08]  /*5410*/  LDC.64 R14, c[0x0][0xb10] ;  /* 0x0002c400ff0e7b82 */ /* 0x000f700000000a00 */
[----:B------:R-:W2:Y:S08]  /*5420*/  LDC.64 R10, c[0x0][0xb18] ;  /* 0x0002c600ff0a7b82 */ /* 0x000eb00000000a00 */
[----:B-1----:R-:W1:Y:S08]  /*5430*/  @!P1 LDC R0, c[0x0][0xb20] ;  /* 0x0002c800ff009b82 */ /* 0x002e700000000800 */
[----:B------:R-:W4:Y:S01]  /*5440*/  @!P1 LDC R3, c[0x0][0xb0c] ;  /* 0x0002c300ff039b82 */ /* 0x000f220000000800 */
[----:B-----5:R-:W-:Y:S05]  /*5450*/  @!P1 IMAD.HI.U32 R14, R13, R14, RZ ;  /* 0x0000000e0d0e9227 */ /* 0x020fea00078e00ff */
[----:B------:R-:W-:Y:S01]  /*5460*/  @!P1 SHF.R.U32.HI R14, RZ, R15, R14 ;  /* 0x0000000fff0e9219 */ /* 0x000fe2000001160e */
[----:B--2---:R-:W-:Y:S01]  /*5470*/  @!P1 IMAD.HI.U32 R11, R8, R11, RZ ;  /* 0x0000000b080b9227 */ /* 0x004fe200078e00ff */
[----:B------:R-:W-:Y:S04]  /*5480*/  @!P1 ISETP.NE.AND P0, PT, R10, 0x1, PT ;  /* 0x000000010a00980c */ /* 0x000fe80003f05270 */
[----:B-1----:R-:W-:Y:S02]  /*5490*/  @!P1 SHF.R.U32.HI R9, RZ, R0, R11 ;  /* 0x00000000ff099219 */ /* 0x002fe4000001160b */
[----:B----4-:R-:W-:Y:S02]  /*54a0*/  @!P1 ISETP.NE.AND P2, PT, R3, 0x1, PT ;  /* 0x000000010300980c */ /* 0x010fe40003f45270 */
[----:B------:R-:W-:Y:S02]  /*54b0*/  @!P1 SEL R9, R8, R9, !P0 ;  /* 0x0000000908099207 */ /* 0x000fe40004000000 */
[----:B------:R-:W-:Y:S02]  /*54c0*/  ELECT P0, URZ, PT ;  /* 0x0000000000ff782f */ /* 0x000fe40003800000 */
[----:B------:R-:W-:Y:S05]  /*54d0*/  @!P1 SEL R14, R13, R14, !P2 ;  /* 0x0000000e0d0e9207 */ /* 0x000fea0005000000 */
[----:B------:R-:W-:Y:S02]  /*54e0*/  @!P1 IMAD.IADD R0, R9, 0x1, -R14 ;  /* 0x0000000109009824 */ /* 0x000fe400078e0a0e */
[----:B------:R-:W-:Y:S02]  /*54f0*/  @!P1 IMAD.IADD R9, R14, 0x1, -R9 ;  /* 0x000000010e099824 */ /* 0x000fe400078e0a09 */
[----:B------:R-:W-:Y:S02]  /*5500*/  @!P1 IMAD R13, R0, R3, R13 ;  /* 0x00000003000d9224 */ /* 0x000fe400078e020d */
[----:B------:R-:W-:Y:S01]  /*5510*/  @!P1 IMAD R8, R9, R10, R8 ;  /* 0x0000000a09089224 */ /* 0x000fe200078e0208 */
[----:B---3--:R-:W-:Y:S06]  /*5520*/  @!P4 BRA `(.L_x_105) ;  /* 0x00000038007cc947 */ /* 0x008fec0003800000 */
.L_x_216:
[----:B------:R-:W-:Y:S01]  /*5530*/  PLOP3.LUT P5, PT, P5, P0, PT, 0xf2, 0x2f ;  /* 0x00000000002f781c */ /* 0x000fe20002fa1e72 */
[----:B------:R-:W-:Y:S01]  /*5540*/  UMOV UR14, 0x0 ;  /* 0x00000000000e7882 */ /* 0x000fe20000000000 */
[----:B------:R-:W-:Y:S01]  /*5550*/  LOP3.LUT R30, R30, 0x1, RZ, 0x3c, !PT ;  /* 0x000000011e1e7812 */ /* 0x000fe200078e3cff */
[----:B------:R-:W-:Y:S01]  /*5560*/  UMOV UR15, 0x10000000 ;  /* 0x10000000000f7882 */ /* 0x000fe20000000000 */
[----:B------:R-:W-:Y:S01]  /*5570*/  UMOV UR12, UR36 ;  /* 0x00000024000c7c82 */ /* 0x000fe20008000000 */
[----:B------:R-:W-:Y:S08]  /*5580*/  @P3 R2UR UR36, R27 ;  /* 0x000000001b2432ca */ /* 0x000ff000000e0000 */
[----:B-1----:R-:W-:Y:S01]  /*5590*/  @!P5 IADD3 R3, P0, PT, R32, 0x580, RZ ;  /* 0x000005802003d810 */ /* 0x002fe20007f1e0ff */
[----:B------:R-:W-:Y:S01]  /*55a0*/  @!P5 IMAD.SHL.U32 R155, R155, 0x40, RZ ;  /* 0x000000409b9bd824 */ /* 0x000fe200078e00ff */
[----:B------:R-:W-:Y:S01]  /*55b0*/  VOTEU.ALL UP1, P5 ;  /* 0x0000000000ff7886 */ /* 0x000fe20002820000 */
[----:B------:R-:W-:Y:S01]  /*55c0*/  @!P5 IMAD.SHL.U32 R165, R165, 0x80, RZ ;  /* 0x00000080a5a5d824 */ /* 0x000fe200078e00ff */
[----:B------:R-:W-:Y:S01]  /*55d0*/  @!P5 R2UR UR8, R3 ;  /* 0x000000000308d2ca */ /* 0x000fe200000e0000 */
[----:B------:R-:W-:Y:S01]  /*55e0*/  @!P5 IMAD.X R0, RZ, RZ, R33, P0 ;  /* 0x000000ffff00d224 */ /* 0x000fe200000e0621 */
[----:B------:R-:W-:Y:S01]  /*55f0*/  @!P5 R2UR UR10, R155 ;  /* 0x000000009b0ad2ca */ /* 0x000fe200000e0000 */
[----:B------:R-:W-:Y:S01]  /*5600*/  @!UP1 UIADD3 UR9, UPT, UPT, UR6, 0x220, URZ ;  /* 0x0000022006099890 */ /* 0x000fe2000fffe0ff */
[----:B------:R-:W-:Y:S01]  /*5610*/  @!P5 R2UR UR11, R165 ;  /* 0x00000000a50bd2ca */ /* 0x000fe200000e0000 */
[----:B------:R-:W-:Y:S01]  /*5620*/  IMAD.IADD R155, R8, 0x1, R143 ;  /* 0x00000001089b7824 */ /* 0x000fe200078e028f */
[----:B------:R-:W-:Y:S01]  /*5630*/  @!P5 R2UR UR7, R0 ;  /* 0x000000000007d2ca */ /* 0x000fe200000e0000 */
[----:B------:R-:W-:Y:S01]  /*5640*/  IMAD.IADD R165, R13, 0x1, R154 ;  /* 0x000000010da57824 */ /* 0x000fe200078e029a */
[C---:B------:R-:W-:Y:S04]  /*5650*/  ISETP.NE.AND P0, PT, R29.reuse, 0x2, PT ;  /* 0x000000021d00780c */ /* 0x040fe80003f05270 */
[----:B------:R-:W-:Y:S01]  /*5660*/  SEL R3, RZ, 0x1, P0 ;  /* 0x00000001ff037807 */ /* 0x000fe20000000000 */
[----:B------:R-:W-:Y:S01]  /*5670*/  IMAD.U32 R10, RZ, RZ, UR8 ;  /* 0x00000008ff0a7e24 */ /* 0x000fe2000f8e00ff */
[----:B------:R-:W-:Y:S01]  /*5680*/  @!UP1 UIADD3 UR8, UPT, UPT, UR6, 0x400, URZ ;  /* 0x0000040006089890 */ /* 0x000fe2000fffe0ff */
[----:B------:R-:W-:Y:S01]  /*5690*/  SEL R29, R29, RZ, P0 ;  /* 0x000000ff1d1d7207 */ /* 0x000fe20000000000 */
[----:B------:R-:W-:Y:S01]  /*56a0*/  VOTEU.ALL UP1, P5 ;  /* 0x0000000000ff7886 */ /* 0x000fe20002820000 */
[----:B------:R-:W-:Y:S02]  /*56b0*/  LOP3.LUT R28, R28, R3, RZ, 0x3c, !PT ;  /* 0x000000031c1c7212 */ /* 0x000fe400078e3cff */
[----:B------:R-:W-:Y:S01]  /*56c0*/  IMAD.U32 R11, RZ, RZ, UR7 ;  /* 0x00000007ff0b7e24 */ /* 0x000fe2000f8e00ff */
[----:B------:R-:W-:Y:S04]  /*56d0*/  @!P5 R2UR UR16, R10 ;  /* 0x000000000a10d2ca */ /* 0x000fe800000e0000 */
[----:B------:R-:W-:Y:S11]  /*56e0*/  @!P5 R2UR UR17, R11 ;  /* 0x000000000b11d2ca */ /* 0x000ff600000e0000 */
[----:B------:R-:W-:Y:S02]  /*56f0*/  @!UPT UIADD3 URZ, UPT, UPT, URZ, URZ, URZ ;  /* 0x000000fffffff290 */ /* 0x000fe4000fffe0ff */
[----:B------:R3:W-:Y:S01]  /*5700*/  @!UP1 UTMALDG.3D [UR8], [UR16], desc[UR14] ;  /* 0x00000e08100095b4 */ /* 0x0007e20008011000 */
[----:B------:R3:W-:Y:S01]  /*5710*/  @!P5 SYNCS.ARRIVE.TRANS64.RED.A0TR RZ, [UR6+0x220], R25 ;  /* 0x00022019ffffd9a7 */ /* 0x0007e20008300406 */
[----:B------:R-:W-:Y:S01]  /*5720*/  UPLOP3.LUT UP1, UPT, UPT, UPT, UPT, 0x80, 0x8 ;  /* 0x000000000008789c */ /* 0x000fe20003f2f070 */
[----:B------:R-:W-:Y:S01]  /*5730*/  SYNCS.ARRIVE.TRANS64.RED.A1T0 RZ, [UR37], RZ ;  /* 0x000000ffffff79a7 */ /* 0x000fe20008100425 */
[----:B------:R-:W-:Y:S09]  /*5740*/  @P3 BRA `(.L_x_106) ;  /* 0xfffffff400b43947 */ /* 0x000ff2000383ffff */
[----:B------:R-:W-:Y:S07]  /*5750*/  MOV R0, UR6 ;  /* 0x0000000600007c02 */ /* 0x000fee0008000f00 */
.L_x_107:
[----:B-1----:R-:W-:-:S04]  /*5760*/  SHF.L.U32 R3, R30, 0x1f, RZ ;  /* 0x0000001f1e037819 */ /* 0x002fc800000006ff */
[----:B------:R1:W2:Y:S03]  /*5770*/  SYNCS.PHASECHK.TRANS64.TRYWAIT P0, [R0+URZ+0x228], R3 ;  /* 0x00022803000075a7 */ /* 0x0002a600080011ff */
[----:B--2---:R-:W-:Y:S05]  /*5780*/  @!P0 NANOSLEEP.SYNCS 0x989680 ;  /* 0x009896800000895d */ /* 0x004fea0003900000 */
[----:B------:R-:W2:Y:S02]  /*5790*/  @!P0 SYNCS.PHASECHK.TRANS64 P0, [R0+URZ+0x228], R3 ;  /* 0x00022803000085a7 */ /* 0x000ea400080010ff */
[----:B--23--:R-:W-:Y:S05]  /*57a0*/  @P0 EXIT ;  /* 0x000000000000094d */ /* 0x00cfea0003800000 */
[----:B------:R-:W-:Y:S05]  /*57b0*/  BRA `(.L_x_107) ;  /* 0xfffffffc00e87947 */ /* 0x000fea000383ffff */
.L_x_98:
[----:B------:R-:W-:-:S06]  /*57c0*/  UISETP.GE.AND UP1, UPT, UR8, 0x4, UPT ;  /* 0x000000040800788c */ /* 0x000fcc000bf26270 */
[----:B------:R-:W-:-:S13]  /*57d0*/  PLOP3.LUT P0, PT, PT, PT, UP1, 0x80, 0x8 ;  /* 0x000000000008781c */ /* 0x000fda0003f0f018 */
[----:B------:R-:W-:Y:S05]  /*57e0*/  @!P0 EXIT ;  /* 0x000000000000894d */ /* 0x000fea0003800000 */
[----:B------:R-:W-:Y:S01]  /*57f0*/  BAR.SYNC.DEFER_BLOCKING 0x6, 0xa0 ;  /* 0x0182800000007b1d */ /* 0x000fe20000010000 */
[C---:B------:R-:W-:Y:S02]  /*5800*/  IMAD.SHL.U32 R3, R166.reuse, 0x40, RZ ;  /* 0x00000040a6037824 */ /* 0x040fe400078e00ff */
[----:B------:R-:W-:Y:S02]  /*5810*/  HFMA2 R76, -RZ, RZ, 0, 0 ;  /* 0x00000000ff4c7431 */ /* 0x000fe400000001ff */
[C---:B------:R-:W-:Y:S01]  /*5820*/  IMAD.SHL.U32 R168, R166.reuse, 0x8, RZ ;  /* 0x00000008a6a87824 */ /* 0x040fe200078e00ff */
[----:B------:R-:W-:Y:S01]  /*5830*/  CS2R R174, SRZ ;  /* 0x0000000000ae7805 */ /* 0x000fe2000001ff00 */
[----:B------:R-:W-:Y:S01]  /*5840*/  IMAD.U32 R79, R166, 0x10000, RZ ;  /* 0x00010000a64f7824 */ /* 0x000fe200078e00ff */
[----:B------:R-:W-:Y:S01]  /*5850*/  UMOV UR43, 0x400 ;  /* 0x00000400002b7882 */ /* 0x000fe20000000000 */
[----:B------:R-:W-:Y:S01]  /*5860*/  LOP3.LUT R5, R3, 0x180, RZ, 0xc0, !PT ;  /* 0x0000018003057812 */ /* 0x000fe200078ec0ff */
[----:B------:R-:W-:Y:S01]  /*5870*/  ULEA UR43, UR37, UR43, 0x18 ;  /* 0x0000002b252b7291 */ /* 0x000fe2000f8ec0ff */
[----:B------:R-:W1:Y:S01]  /*5880*/  LDC R167, c[0x0][0x370] ;  /* 0x0000dc00ffa77b82 */ /* 0x000e620000000800 */
[----:B------:R-:W-:Y:S01]  /*5890*/  LOP3.LUT R79, R79, 0x600000, RZ, 0xc0, !PT ;  /* 0x006000004f4f7812 */ /* 0x000fe200078ec0ff */
[----:B------:R-:W-:Y:S01]  /*58a0*/  IMAD.MOV.U32 R181, RZ, RZ, RZ ;  /* 0x000000ffffb57224 */ /* 0x000fe200078e00ff */
[----:B------:R-:W-:Y:S01]  /*58b0*/  LOP3.LUT R168, R5, 0x30, R168, 0xf8, !PT ;  /* 0x0000003005a87812 */ /* 0x000fe200078ef8a8 */
[----:B------:R-:W-:Y:S01]  /*58c0*/  UIADD3 UR4, UPT, UPT, UR43, 0x2400, URZ ;  /* 0x000024002b047890 */ /* 0x000fe2000fffe0ff */
[----:B------:R-:W-:Y:S01]  /*58d0*/  IMAD.MOV.U32 R173, RZ, RZ, RZ ;  /* 0x000000ffffad7224 */ /* 0x000fe200078e00ff */
[----:B------:R-:W2:Y:S01]  /*58e0*/  LDCU.64 UR46, c[0x0][0x348] ;  /* 0x00006900ff2e77ac */ /* 0x000ea20008000a00 */
[----:B------:R-:W-:Y:S01]  /*58f0*/  LOP3.LUT R168, R168, 0x1e40, R3, 0xf8, !PT ;  /* 0x00001e40a8a87812 */ /* 0x000fe200078ef803 */
[----:B------:R-:W4:Y:S01]  /*5900*/  LDC R74, c[0x0][0xb0c] ;  /* 0x0002c300ff4a7b82 */ /* 0x000f220000000800 */
[----:B------:R-:W-:Y:S01]  /*5910*/  IMAD.SHL.U32 R3, R166, 0x10, RZ ;  /* 0x00000010a6037824 */ /* 0x000fe200078e00ff */
[----:B------:R-:W-:Y:S01]  /*5920*/  MOV R179, UR4 ;  /* 0x0000000400b37c02 */ /* 0x000fe20008000f00 */
[----:B------:R-:W1:Y:S03]  /*5930*/  LDCU.64 UR38, c[0x0][0x888] ;  /* 0x00011100ff2677ac */ /* 0x000e660008000a00 */
[C---:B------:R-:W-:Y:S01]  /*5940*/  LOP3.LUT R5, R3.reuse, 0x20, RZ, 0xc0, !PT ;  /* 0x0000002003057812 */ /* 0x040fe200078ec0ff */
[----:B------:R-:W3:Y:S01]  /*5950*/  LDS R0, [UR43+0x2f0] ;  /* 0x0002f02bff007984 */ /* 0x000ee20008000800 */
[----:B------:R-:W1:Y:S01]  /*5960*/  LDC R170, c[0x0][0xb20] ;  /* 0x0002c800ffaa7b82 */ /* 0x000e620000000800 */
[----:B------:R-:W-:Y:S01]  /*5970*/  LOP3.LUT R3, R3, 0x40, RZ, 0xc0, !PT ;  /* 0x0000004003037812 */ /* 0x000fe200078ec0ff */
[----:B------:R-:W-:-:S06]  /*5980*/  UIADD3 UR42, UPT, UPT, UR43, 0x400, URZ ;  /* 0x000004002b2a7890 */ /* 0x000fcc000fffe0ff */
[----:B------:R-:W1:Y:S08]  /*5990*/  LDC R73, c[0x0][0xb30] ;  /* 0x0002cc00ff497b82 */ /* 0x000e700000000800 */
[----:B------:R-:W1:Y:S08]  /*59a0*/  LDC.64 R152, c[0x0][0xb10] ;  /* 0x0002c400ff987b82 */ /* 0x000e700000000a00 */
[----:B------:R-:W1:Y:S08]  /*59b0*/  LDC.64 R70, c[0x0][0xb18] ;  /* 0x0002c600ff467b82 */ /* 0x000e700000000a00 */
[----:B------:R-:W1:Y:S01]  /*59c0*/  LDC.64 R148, c[0x0][0x888] ;  /* 0x00022200ff947b82 */ /* 0x000e620000000a00 */
[----:B---3--:R-:W-:-:S07]  /*59d0*/  IMAD.IADD R79, R0, 0x1, R79 ;  /* 0x00000001004f7824 */ /* 0x008fce00078e024f */
[----:B------:R-:W3:Y:S01]  /*59e0*/  LDC.64 R68, c[0x0][0xb28] ;  /* 0x0002ca00ff447b82 */ /* 0x000ee20000000a00 */
[----:B------:R-:W-:-:S05]  /*59f0*/  VIADD R0, R168, UR43 ;  /* 0x0000002ba8007c36 */ /* 0x000fca0008000000 */
[--C-:B------:R-:W-:Y:S02]  /*5a00*/  IADD3 R178, PT, PT, -R5, 0x400, R0.reuse ;  /* 0x0000040005b27810 */ /* 0x100fe40007ffe100 */
[----:B------:R-:W1:Y:S01]  /*5a10*/  LDC.64 R150, c[0x0][0x890] ;  /* 0x00022400ff967b82 */ /* 0x000e620000000a00 */
[----:B------:R-:W-:Y:S02]  /*5a20*/  IADD3 R177, PT, PT, -R3, 0x400, R0 ;  /* 0x0000040003b17810 */ /* 0x000fe40007ffe100 */
[----:B------:R-:W-:-:S05]  /*5a30*/  IMAD.IADD R176, R178, 0x1, -R3 ;  /* 0x00000001b2b07824 */ /* 0x000fca00078e0a03 */
[----:B------:R-:W1:Y:S08]  /*5a40*/  LDC.64 R146, c[0x0][0x8b0] ;  /* 0x00022c00ff927b82 */ /* 0x000e700000000a00 */
[----:B------:R-:W1:Y:S08]  /*5a50*/  LDC.64 R144, c[0x0][0x8a8] ;  /* 0x00022a00ff907b82 */ /* 0x000e700000000a00 */
[----:B--2-4-:R-:W1:Y:S02]  /*5a60*/  LDC R172, c[0x0][0x374] ;  /* 0x0000dd00ffac7b82 */ /* 0x014e640000000800 */
.L_x_125:
[C---:B------:R-:W-:Y:S02]  /*5a70*/  LEA R0, R181.reuse, UR43, 0x3 ;  /* 0x0000002bb5007c11 */ /* 0x040fe4000f8e18ff */
[----:B------:R-:W-:Y:S02]  /*5a80*/  SHF.L.U32 R3, R174, 0x1f, RZ ;  /* 0x0000001fae037819 */ /* 0x000fe400000006ff */
[----:B------:R-:W-:Y:S02]  /*5a90*/  LEA R16, R181, UR43, 0x4 ;  /* 0x0000002bb5107c11 */ /* 0x000fe4000f8e20ff */
[----:B--2---:R-:W2:Y:S02]  /*5aa0*/  SYNCS.PHASECHK.TRANS64.TRYWAIT P0, [R0+URZ+0x240], R3 ;  /* 0x00024003000075a7 */ /* 0x004ea400080011ff */
[----:B-12---:R-:W-:Y:S05]  /*5ab0*/  @!P0 BRA `(.L_x_108) ;  /* 0x0000003400308947 */ /* 0x006fea0003800000 */
.L_x_217:
[----:B------:R-:W4:Y:S01]  /*5ac0*/  LDC.64 R12, c[0x0][0xb10] ;  /* 0x0002c400ff0c7b82 */ /* 0x000f220000000a00 */
[----:B------:R-:W3:Y:S01]  /*5ad0*/  LDS.128 R16, [R16+0x2d0] ;  /* 0x0002d00010107984 */ /* 0x000ee20000000c00 */
[----:B-1----:R-:W-:Y:S01]  /*5ae0*/  ISETP.NE.AND P1, PT, R73, 0x1, PT ;  /* 0x000000014900780c */ /* 0x002fe20003f25270 */
[----:B--2---:R-:W-:Y:S01]  /*5af0*/  VIADD R0, R0, 0x250 ;  /* 0x0000025000007836 */ /* 0x004fe20000000000 */
[----:B------:R-:W-:Y:S04]  /*5b00*/  ISETP.GE.AND P0, PT, R72, 0x1, PT ;  /* 0x000000014800780c */ /* 0x000fe80003f06270 */
[----:B------:R-:W1:Y:S01]  /*5b10*/  LDC.64 R10, c[0x0][0xb18] ;  /* 0x0002c600ff0a7b82 */ /* 0x000e620000000a00 */
[----:B------:R-:W-:Y:S01]  /*5b20*/  PRMT R0, RZ, 0x654, R0 ;  /* 0x00000654ff007816 */ /* 0x000fe20000000000 */
[----:B------:R-:W-:Y:S01]  /*5b30*/  @!PT LDS RZ, [RZ] ;  /* 0x00000000fffff984 */ /* 0x000fe20000000800 */
[----:B------:R-:W-:Y:S01]  /*5b40*/  @!PT LDS RZ, [RZ] ;  /* 0x00000000fffff984 */ /* 0x000fe20000000800 */
[----:B------:R-:W-:Y:S01]  /*5b50*/  @!PT LDS RZ, [RZ] ;  /* 0x00000000fffff984 */ /* 0x000fe20000000800 */
[----:B------:R-:W-:Y:S01]  /*5b60*/  @!PT LDS RZ, [RZ] ;  /* 0x00000000fffff984 */ /* 0x000fe20000000800 */
[----:B------:R2:W-:Y:S06]  /*5b70*/  MEMBAR.ALL.CTA ;  /* 0x0000000000007992 */ /* 0x0005ec0000008000 */
[----:B--2---:R-:W2:Y:S01]  /*5b80*/  FENCE.VIEW.ASYNC.S ;  /* 0x00000000000073c6 */ /* 0x004ea20000000000 */
[----:B------:R-:W1:Y:S08]  /*5b90*/  @!P1 LDC R14, c[0x0][0xb20] ;  /* 0x0002c800ff0e9b82 */ /* 0x000e700000000800 */
[----:B------:R-:W1:Y:S01]  /*5ba0*/  @!P1 LDC R9, c[0x0][0xb0c] ;  /* 0x0002c300ff099b82 */ /* 0x000e620000000800 */
[----:B--2---:R2:W-:Y:S01]  /*5bb0*/  SYNCS.ARRIVE.TRANS64.RED.A1T0 RZ, [R0+URZ], RZ ;  /* 0x000000ff00ff79a7 */ /* 0x0045e200081004ff */
[----:B---3--:R-:W-:Y:S04]  /*5bc0*/  LOP3.LUT P4, RZ, R18, 0x1, RZ, 0xc0, !PT ;  /* 0x0000000112ff7812 */ /* 0x008fe8000788c0ff */
[----:B------:R-:W-:Y:S09]  /*5bd0*/  P2R R180, PR, RZ, 0x10 ;  /* 0x00000010ffb47803 */ /* 0x000ff20000000000 */
[----:B------:R-:W-:Y:S02]  /*5be0*/  @P4 MOV R77, R16 ;  /* 0x00000010004d4202 */ /* 0x000fe40000000f00 */
[----:B------:R-:W-:Y:S01]  /*5bf0*/  @P4 LOP3.LUT R75, R17, 0xffff, RZ, 0xc0, !PT ;  /* 0x0000ffff114b4812 */ /* 0x000fe200078ec0ff */
[----:B--2-4-:R-:W-:Y:S06]  /*5c00*/  @!P0 BRA `(.L_x_109) ;  /* 0x0000000000a48947 */ /* 0x014fec0003800000 */
[----:B------:R-:W-:Y:S01]  /*5c10*/  IMAD.HI.U32 R21, R172, R71, RZ ;  /* 0x00000047ac157227 */ /* 0x000fe200078e00ff */
[----:B------:R-:W-:Y:S02]  /*5c20*/  ISETP.NE.AND P0, PT, R70, 0x1, PT ;  /* 0x000000014600780c */ /* 0x000fe40003f05270 */
[----:B------:R-:W-:Y:S01]  /*5c30*/  ISETP.NE.AND P2, PT, R72, 0x1, PT ;  /* 0x000000014800780c */ /* 0x000fe20003f45270 */
[----:B------:R-:W-:Y:S01]  /*5c40*/  IMAD.HI.U32 R20, R167, R152, RZ ;  /* 0x00000098a7147227 */ /* 0x000fe200078e00ff */
[----:B------:R-:W-:Y:S02]  /*5c50*/  SHF.R.U32.HI R21, RZ, R170, R21 ;  /* 0x000000aaff157219 */ /* 0x000fe40000011615 */
[----:B------:R-:W-:Y:S01]  /*5c60*/  ISETP.NE.AND P3, PT, R74, 0x1, PT ;  /* 0x000000014a00780c */ /* 0x000fe20003f65270 */
[----:B------:R-:W-:Y:S01]  /*5c70*/  IMAD.HI.U32 R24, R77, R152, RZ ;  /* 0x000000984d187227 */ /* 0x000fe200078e00ff */
[----:B------:R-:W-:Y:S02]  /*5c80*/  SHF.R.U32.HI R20, RZ, R153, R20 ;  /* 0x00000099ff147219 */ /* 0x000fe40000011614 */
[----:B------:R-:W-:Y:S01]  /*5c90*/  SEL R3, R172, R21, !P0 ;  /* 0x00000015ac037207 */ /* 0x000fe20004000000 */
[----:B------:R-:W-:Y:S01]  /*5ca0*/  IMAD.HI.U32 R21, R75, R71, RZ ;  /* 0x000000474b157227 */ /* 0x000fe200078e00ff */
[----:B------:R-:W-:Y:S02]  /*5cb0*/  SEL R7, R167, R20, !P3 ;  /* 0x00000014a7077207 */ /* 0x000fe40005800000 */
[----:B------:R-:W-:Y:S01]  /*5cc0*/  SHF.R.U32.HI R24, RZ, R153, R24 ;  /* 0x00000099ff187219 */ /* 0x000fe20000011618 */
[-C--:B------:R-:W-:Y:S04]  /*5cd0*/  IMAD.HI.U32 R20, R3, R68.reuse, RZ ;  /* 0x0000004403147227 */ /* 0x080fe800078e00ff */
[----:B------:R-:W-:Y:S01]  /*5ce0*/  IMAD.HI.U32 R22, R7, R68, RZ ;  /* 0x0000004407167227 */ /* 0x000fe200078e00ff */
[-C--:B------:R-:W-:Y:S02]  /*5cf0*/  @P2 SHF.R.U32.HI R3, RZ, R69.reuse, R20 ;  /* 0x00000045ff032219 */ /* 0x080fe40000011614 */
[----:B------:R-:W-:Y:S02]  /*5d00*/  SHF.R.U32.HI R20, RZ, R170, R21 ;  /* 0x000000aaff147219 */ /* 0x000fe40000011615 */
[----:B------:R-:W-:Y:S01]  /*5d10*/  @P2 SHF.R.U32.HI R7, RZ, R69, R22 ;  /* 0x00000045ff072219 */ /* 0x000fe20000011616 */
[C---:B------:R-:W-:Y:S01]  /*5d20*/  IMAD R2, R72.reuse, R3, RZ ;  /* 0x0000000348027224 */ /* 0x040fe200078e02ff */
[----:B------:R-:W-:Y:S02]  /*5d30*/  SEL R5, R75, R20, !P0 ;  /* 0x000000144b057207 */ /* 0x000fe40004000000 */
[----:B------:R-:W-:Y:S01]  /*5d40*/  SEL R3, R77, R24, !P3 ;  /* 0x000000184d037207 */ /* 0x000fe20005800000 */
[----:B------:R-:W-:Y:S01]  /*5d50*/  IMAD R4, R72, R7, RZ ;  /* 0x0000000748047224 */ /* 0x000fe200078e02ff */
[C---:B------:R-:W-:Y:S01]  /*5d60*/  ISETP.GE.AND P0, PT, R5.reuse, R2, PT ;  /* 0x000000020500720c */ /* 0x040fe20003f06270 */
[----:B------:R-:W-:Y:S03]  /*5d70*/  IMAD.HI.U32 R6, R5, R68, RZ ;  /* 0x0000004405067227 */ /* 0x000fe600078e00ff */
[----:B------:R-:W-:Y:S01]  /*5d80*/  ISETP.GE.OR P0, PT, R3, R4, P0 ;  /* 0x000000040300720c */ /* 0x000fe20000706670 */
[----:B------:R-:W-:Y:S01]  /*5d90*/  IMAD.MOV R4, RZ, RZ, -R3 ;  /* 0x000000ffff047224 */ /* 0x000fe200078e0a03 */
[-C--:B------:R-:W-:Y:S03]  /*5da0*/  SHF.R.U32.HI R6, RZ, R69.reuse, R6 ;  /* 0x00000045ff067219 */ /* 0x080fe60000011606 */
[----:B------:R-:W-:Y:S01]  /*5db0*/  IMAD R77, R74, R4, R77 ;  /* 0x000000044a4d7224 */ /* 0x000fe200078e024d */
[----:B------:R-:W-:Y:S05]  /*5dc0*/  SEL R15, R5, R6, !P2 ;  /* 0x00000006050f7207 */ /* 0x000fea0005000000 */
[----:B------:R-:W-:Y:S02]  /*5dd0*/  IMAD.MOV R6, RZ, RZ, -R15 ;  /* 0x000000ffff067224 */ /* 0x000fe400078e0a0f */
[C---:B------:R-:W-:Y:S04]  /*5de0*/  @!P0 IMAD.HI.U32 R2, R3.reuse, R68, RZ ;  /* 0x0000004403028227 */ /* 0x040fe800078e00ff */
[----:B------:R-:W-:Y:S01]  /*5df0*/  IMAD R6, R72, R6, R5 ;  /* 0x0000000648067224 */ /* 0x000fe200078e0205 */
[----:B------:R-:W-:Y:S04]  /*5e00*/  @!P0 SHF.R.U32.HI R2, RZ, R69, R2 ;  /* 0x00000045ff028219 */ /* 0x000fe80000011602 */
[----:B------:R-:W-:Y:S02]  /*5e10*/  @!P0 SEL R0, R3, R2, !P2 ;  /* 0x0000000203008207 */ /* 0x000fe40005000000 */
[----:B------:R-:W-:Y:S02]  /*5e20*/  IADD3 R2, PT, PT, -R5, RZ, RZ ;  /* 0x000000ff05027210 */ /* 0x000fe40007ffe1ff */
[----:B------:R-:W-:Y:S01]  /*5e30*/  @!P0 IADD3 R8, PT, PT, R15, -R0, RZ ;  /* 0x800000000f088210 */ /* 0x000fe20007ffe0ff */
[----:B------:R-:W-:Y:S02]  /*5e40*/  @!P0 IMAD R0, R7, R6, R0 ;  /* 0x0000000607008224 */ /* 0x000fe400078e0200 */
[----:B------:R-:W-:Y:S02]  /*5e50*/  IMAD R75, R70, R2, R75 ;  /* 0x00000002464b7224 */ /* 0x000fe400078e024b */
[----:B------:R-:W-:Y:S02]  /*5e60*/  @!P0 IMAD R5, R8, R72, R3 ;  /* 0x0000004808058224 */ /* 0x000fe400078e0203 */
[----:B------:R-:W-:Y:S04]  /*5e70*/  @!P0 IMAD.MOV.U32 R3, RZ, RZ, R0 ;  /* 0x000000ffff038224 */ /* 0x000fe800078e0000 */
[----:B------:R-:W-:Y:S02]  /*5e80*/  IMAD R77, R3, R74, R77 ;  /* 0x0000004a034d7224 */ /* 0x000fe400078e024d */
[----:B------:R-:W-:Y:S07]  /*5e90*/  IMAD R75, R5, R70, R75 ;  /* 0x00000046054b7224 */ /* 0x000fee00078e024b */
.L_x_109:
[----:B------:R-:W-:Y:S01]  /*5ea0*/  @!P1 IMAD.HI.U32 R0, R77, R12, RZ ;  /* 0x0000000c4d009227 */ /* 0x000fe200078e00ff */
[----:B-1----:R-:W-:Y:S01]  /*5eb0*/  @!P1 ISETP.NE.AND P0, PT, R10, 0x1, PT ;  /* 0x000000010a00980c */ /* 0x002fe20003f05270 */
[----:B------:R-:W-:Y:S01]  /*5ec0*/  ULOP3.LUT UP0, URZ, UR42, 0x1b0, URZ, 0xc0, !UPT ;  /* 0x000001b02aff7892 */ /* 0x000fe2000f80c0ff */
[----:B------:R-:W-:Y:S01]  /*5ed0*/  @!P1 ISETP.NE.AND P2, PT, R9, 0x1, PT ;  /* 0x000000010900980c */ /* 0x000fe20003f45270 */
[----:B------:R-:W-:Y:S01]  /*5ee0*/  @!P1 IMAD.HI.U32 R3, R75, R11, RZ ;  /* 0x0000000b4b039227 */ /* 0x000fe200078e00ff */
[----:B------:R-:W-:Y:S02]  /*5ef0*/  @!P1 SHF.R.U32.HI R0, RZ, R13, R0 ;  /* 0x0000000dff009219 */ /* 0x000fe40000011600 */
[----:B------:R-:W-:Y:S01]  /*5f00*/  @P4 SHF.R.U32.HI R171, RZ, 0x10, R17 ;  /* 0x00000010ffab4819 */ /* 0x000fe20000011611 */
[----:B------:R-:W-:Y:S01]  /*5f10*/  VIADD R181, R181, 0x1 ;  /* 0x00000001b5b57836 */ /* 0x000fe20000000000 */
[----:B------:R-:W-:Y:S02]  /*5f20*/  @!P1 SHF.R.U32.HI R2, RZ, R14, R3 ;  /* 0x0000000eff029219 */ /* 0x000fe40000011603 */
[----:B------:R-:W-:Y:S02]  /*5f30*/  @!P1 SEL R3, R77, R0, !P2 ;  /* 0x000000004d039207 */ /* 0x000fe40005000000 */
[----:B------:R-:W-:Y:S05]  /*5f40*/  @!P1 SEL R2, R75, R2, !P0 ;  /* 0x000000024b029207 */ /* 0x000fea0004000000 */
[----:B------:R-:W-:Y:S02]  /*5f50*/  @!P1 IMAD.IADD R0, R2, 0x1, -R3 ;  /* 0x0000000102009824 */ /* 0x000fe400078e0a03 */
[----:B------:R-:W-:Y:S02]  /*5f60*/  @!P1 IMAD.IADD R2, R3, 0x1, -R2 ;  /* 0x0000000103029824 */ /* 0x000fe400078e0a02 */
[----:B------:R-:W-:Y:S02]  /*5f70*/  @!P1 IMAD R77, R0, R9, R77 ;  /* 0x00000009004d9224 */ /* 0x000fe400078e024d */
[----:B------:R-:W-:Y:S01]  /*5f80*/  @!P1 IMAD R75, R2, R10, R75 ;  /* 0x0000000a024b9224 */ /* 0x000fe200078e024b */
[----:B------:R-:W-:Y:S06]  /*5f90*/  BRA.U !UP0, `(.L_x_110) ;  /* 0x0000000108407547 */ /* 0x000fec000b800000 */
[----:B------:R-:W1:Y:S01]  /*5fa0*/  LDCU.64 UR8, c[0x4][0x80] ;  /* 0x01001000ff0877ac */ /* 0x000e620008000a00 */
[----:B------:R-:W-:Y:S01]  /*5fb0*/  MOV R3, 0x0 ;  /* 0x0000000000037802 */ /* 0x000fe20000000f00 */
[----:B------:R-:W-:Y:S02]  /*5fc0*/  HFMA2 R12, -RZ, RZ, 0, 5.9604644775390625e-08 ;  /* 0x00000001ff0c7431 */ /* 0x000fe400000001ff */
[----:B------:R-:W-:Y:S02]  /*5fd0*/  IMAD.MOV.U32 R8, RZ, RZ, 0x70 ;  /* 0x00000070ff087424 */ /* 0x000fe400078e00ff */
[----:B------:R-:W-:Y:S01]  /*5fe0*/  IMAD.MOV.U32 R13, RZ, RZ, RZ ;  /* 0x000000ffff0d7224 */ /* 0x000fe200078e00ff */
[----:B------:R-:W2:Y:S01]  /*5ff0*/  LDCU.64 UR6, c[0x4][0x88] ;  /* 0x01001100ff0677ac */ /* 0x000ea20008000a00 */
[----:B------:R-:W3:Y:S01]  /*6000*/  LDC.64 R2, c[0x4][R3] ;  /* 0x0100000003027b82 */ /* 0x000ee20000000a00 */
[----:B------:R-:W4:Y:S01]  /*6010*/  LDCU.64 UR4, c[0x4][0x8] ;  /* 0x01000100ff0477ac */ /* 0x000f220008000a00 */
[----:B-1----:R-:W-:Y:S01]  /*6020*/  MOV R5, UR9 ;  /* 0x0000000900057c02 */ /* 0x002fe20008000f00 */
[----:B------:R-:W-:Y:S01]  /*6030*/  IMAD.U32 R4, RZ, RZ, UR8 ;  /* 0x00000008ff047e24 */ /* 0x000fe2000f8e00ff */
[----:B--2---:R-:W-:Y:S01]  /*6040*/  MOV R7, UR7 ;  /* 0x0000000700077c02 */ /* 0x004fe20008000f00 */
[----:B------:R-:W-:Y:S01]  /*6050*/  IMAD.U32 R6, RZ, RZ, UR6 ;  /* 0x00000006ff067e24 */ /* 0x000fe2000f8e00ff */
[----:B----4-:R-:W-:Y:S01]  /*6060*/  MOV R11, UR5 ;  /* 0x00000005000b7c02 */ /* 0x010fe20008000f00 */
[----:B------:R-:W-:Y:S02]  /*6070*/  IMAD.U32 R10, RZ, RZ, UR4 ;  /* 0x00000004ff0a7e24 */ /* 0x000fe4000f8e00ff */
[----:B------:R-:W-:Y:S07]  /*6080*/  LEPC R20, `(.L_x_110) ;  /* 0x000000001014794e */ /* 0x000fee0000000000 */
[----:B---3-5:R-:W-:Y:S05]  /*6090*/  CALL.ABS.NOINC R2 ;  /* 0x0000000002007343 */ /* 0x028fea0003c00000 */
.L_x_110:
[----:B------:R-:W-:Y:S01]  /*60a0*/  LOP3.LUT P0, RZ, R179, 0x1b0, RZ, 0xc0, !PT ;  /* 0x000001b0b3ff7812 */ /* 0x000fe2000780c0ff */
[----:B------:R-:W-:Y:S11]  /*60b0*/  BSSY.RECONVERGENT B6, `(.L_x_111) ;  /* 0x0000013000067945 */ /* 0x000ff60003800200 */
[----:B------:R-:W-:Y:S01]  /*60c0*/  @!UPT UIADD3 URZ, UPT, UPT, URZ, URZ, URZ ;  /* 0x000000fffffff290 */ /* 0x000fe2000fffe0ff */
[----:B------:R-:W-:Y:S05]  /*60d0*/  @!P0 BRA `(.L_x_112) ;  /* 0x0000000000408947 */ /* 0x000fea0003800000 */
        /* <DEDUP_REMOVED lines=16> */
.L_x_112:
[----:B------:R-:W-:Y:S05]  /*61e0*/  BSYNC.RECONVERGENT B6 ;  /* 0x0000000000067941 */ /* 0x000fea0003800200 */
.L_x_111:
[----:B------:R-:W-:Y:S01]  /*61f0*/  ISETP.NE.U32.AND P3, PT, R150, RZ, PT ;  /* 0x000000ff9600720c */ /* 0x000fe20003f65070 */
[----:B------:R-:W-:Y:S01]  /*6200*/  UISETP.NE.AND UP1, UPT, UR44, URZ, UPT ;  /* 0x000000ff2c00728c */ /* 0x000fe2000bf25270 */
[----:B------:R-:W-:Y:S02]  /*6210*/  ISETP.NE.U32.AND P4, PT, R146, RZ, PT ;  /* 0x000000ff9200720c */ /* 0x000fe40003f85070 */
[----:B------:R-:W-:Y:S02]  /*6220*/  ISETP.NE.AND.EX P3, PT, R151, RZ, PT, P3 ;  /* 0x000000ff9700720c */ /* 0x000fe40003f65330 */
[----:B------:R-:W-:Y:S02]  /*6230*/  PLOP3.LUT P1, PT, PT, PT, PT, 0x8, 0x80 ;  /* 0x000000000080781c */ /* 0x000fe40003f2e170 */
[----:B------:R-:W-:Y:S02]  /*6240*/  PLOP3.LUT P0, PT, PT, PT, UP1, 0x80, 0x8 ;  /* 0x000000000008781c */ /* 0x000fe40003f0f018 */
[----:B------:R-:W-:Y:S02]  /*6250*/  ISETP.NE.AND.EX P4, PT, R147, RZ, PT, P4 ;  /* 0x000000ff9300720c */ /* 0x000fe40003f85340 */
[----:B------:R-:W1:Y:S09]  /*6260*/  @UP1 LDCU.64 UR4, c[0x0][0x888] ;  /* 0x00011100ff0417ac */ /* 0x000e720008000a00 */
[----:B------:R-:W-:Y:S01]  /*6270*/  @P0 PLOP3.LUT P1, PT, P3, PT, PT, 0x80, 0x8 ;  /* 0x000000000008081c */ /* 0x000fe20001f2f070 */
[----:B-1----:R-:W-:Y:S04]  /*6280*/  @UP1 UISETP.NE.U32.AND UP0, UPT, UR4, URZ, UPT ;  /* 0x000000ff0400128c */ /* 0x002fe8000bf05070 */
[----:B------:R-:W-:Y:S04]  /*6290*/  @UP1 UISETP.NE.AND.EX UP0, UPT, UR5, URZ, UPT, UP0 ;  /* 0x000000ff0500128c */ /* 0x000fe8000bf05300 */
[----:B------:R-:W-:Y:S01]  /*62a0*/  @UP1 USEL UR4, URZ, 0xffffffff, UP0 ;  /* 0xffffffffff041887 */ /* 0x000fe20008000000 */
[----:B------:R-:W-:Y:S11]  /*62b0*/  @!P3 BRA `(.L_x_113) ;  /* 0x00000000002cb947 */ /* 0x000ff60003800000 */
[----:B------:R-:W-:Y:S01]  /*62c0*/  ISETP.NE.U32.AND P2, PT, R148, RZ, PT ;  /* 0x000000ff9400720c */ /* 0x000fe20003f45070 */
[----:B------:R-:W-:Y:S03]  /*62d0*/  IMAD.MOV.U32 R164, RZ, RZ, 0x1 ;  /* 0x00000001ffa47424 */ /* 0x000fe600078e00ff */
[----:B------:R-:W-:Y:S11]  /*62e0*/  ISETP.NE.AND.EX P2, PT, R149, RZ, PT, P2 ;  /* 0x000000ff9500720c */ /* 0x000ff60003f45320 */
[----:B------:R-:W-:Y:S02]  /*62f0*/  @!UPT UIADD3 URZ, UPT, UPT, URZ, URZ, URZ ;  /* 0x000000fffffff290 */ /* 0x000fe4000fffe0ff */
[----:B------:R-:W1:Y:S01]  /*6300*/  @P2 LDC.64 R2, c[0x0][0x888] ;  /* 0x00022200ff022b82 */ /* 0x000e620000000a00 */
[----:B------:R-:W-:Y:S04]  /*6310*/  @P2 IMAD R0, R150, UR36, RZ ;  /* 0x0000002496002c24 */ /* 0x000fe8000f8e02ff */
[----:B-1----:R-:W-:Y:S04]  /*6320*/  @P2 IMAD.WIDE R2, R0, 0x4, R2 ;  /* 0x0000000400022825 */ /* 0x002fe800078e0202 */
[----:B------:R-:W-:Y:S01]  /*6330*/  HFMA2 R0, -RZ, RZ, 0, 5.9604644775390625e-08 ;  /* 0x00000001ff007431 */ /* 0x000fe200000001ff */
[----:B-----5:R1:W5:Y:S04]  /*6340*/  @P2 LDG.E R81, desc[UR40][R2.64] ;  /* 0x0000002802512981 */ /* 0x020368000c1e1900 */
[----:B------:R-:W-:Y:S01]  /*6350*/  @!P2 PRMT R164, R0, 0x7610, R164 ;  /* 0x0000761000a4a816 */ /* 0x000fe200000000a4 */
[----:B-1----:R-:W2:Y:S06]  /*6360*/  @!P2 LDC R81, c[0x0][0x880] ;  /* 0x00022000ff51ab82 */ /* 0x002eac0000000800 */
.L_x_113:
[----:B------:R-:W-:Y:S05]  /*6370*/  @!P4 BRA `(.L_x_114) ;  /* 0x000000000020c947 */ /* 0x000fea0003800000 */
[----:B------:R-:W-:Y:S04]  /*6380*/  ISETP.NE.U32.AND P2, PT, R144, RZ, PT ;  /* 0x000000ff9000720c */ /* 0x000fe80003f45070 */
[----:B------:R-:W-:Y:S11]  /*6390*/  ISETP.NE.AND.EX P2, PT, R145, RZ, PT, P2 ;  /* 0x000000ff9100720c */ /* 0x000ff60003f45320 */
[----:B------:R-:W-:Y:S02]  /*63a0*/  @!UPT UIADD3 URZ, UPT, UPT, URZ, URZ, URZ ;  /* 0x000000fffffff290 */ /* 0x000fe4000fffe0ff */
[----:B------:R-:W1:Y:S01]  /*63b0*/  @P2 LDC.64 R2, c[0x0][0x8a8] ;  /* 0x00022a00ff022b82 */ /* 0x000e620000000a00 */
[----:B------:R-:W-:Y:S04]  /*63c0*/  @P2 IMAD R0, R146, UR36, RZ ;  /* 0x0000002492002c24 */ /* 0x000fe8000f8e02ff */
[----:B-1----:R-:W-:Y:S05]  /*63d0*/  @P2 IMAD.WIDE R2, R0, 0x4, R2 ;  /* 0x0000000400022825 */ /* 0x002fea00078e0202 */
[----:B-----5:R1:W5:Y:S02]  /*63e0*/  @P2 LDG.E R78, desc[UR40][R2.64] ;  /* 0x00000028024e2981 */ /* 0x020364000c1e1900 */
[----:B-1----:R-:W3:Y:S02]  /*63f0*/  @!P2 LDC R78, c[0x0][0x8a0] ;  /* 0x00022800ff4eab82 */ /* 0x002ee40000000800 */
.L_x_114:
[----:B--2--5:R-:W-:Y:S01]  /*6400*/  @P0 FSETP.NEU.AND P4, PT, R81, RZ, PT ;  /* 0x000000ff5100020b */ /* 0x024fe20003f8d000 */
[----:B------:R-:W-:Y:S01]  /*6410*/  IMAD.U32 R0, RZ, RZ, UR4 ;  /* 0x00000004ff007e24 */ /* 0x000fe2000f8e00ff */
[----:B------:R-:W-:Y:S01]  /*6420*/  @P0 LOP3.LUT P2, RZ, R164, 0xff, RZ, 0xc0, !PT ;  /* 0x000000ffa4ff0812 */ /* 0x000fe2000784c0ff */
[----:B------:R-:W-:Y:S01]  /*6430*/  BSSY B1, `(.L_x_115) ;  /* 0x000003d000017945 */ /* 0x000fe20003800000 */
[----:B------:R-:W-:Y:S01]  /*6440*/  @P0 SEL R3, RZ, 0xffffffff, P4 ;  /* 0xffffffffff030807 */ /* 0x000fe20002000000 */
[C---:B------:R-:W-:Y:S01]  /*6450*/  IMAD R64, R76.reuse, 0x40, R79 ;  /* 0x000000404c407824 */ /* 0x040fe200078e024f */
[----:B------:R-:W-:Y:S02]  /*6460*/  LEA R156, R76, UR43, 0x3 ;  /* 0x0000002b4c9c7c11 */ /* 0x000fe4000f8e18ff */
[----:B------:R-:W-:Y:S02]  /*6470*/  CS2R R86, SRZ ;  /* 0x0000000000567805 */ /* 0x000fe4000001ff00 */
[----:B------:R-:W-:Y:S02]  /*6480*/  @P1 SEL R3, R0, R3, !P2 ;  /* 0x0000000300031207 */ /* 0x000fe40005000000 */
[----:B------:R-:W-:Y:S02]  /*6490*/  CS2R R84, SRZ ;  /* 0x0000000000547805 */ /* 0x000fe4000001ff00 */
[----:B------:R-:W-:Y:S02]  /*64a0*/  SHF.L.U32 R5, R175, 0x1f, RZ ;  /* 0x0000001faf057819 */ /* 0x000fe400000006ff */
[----:B------:R-:W-:Y:S02]  /*64b0*/  CS2R R90, SRZ ;  /* 0x00000000005a7805 */ /* 0x000fe4000001ff00 */
[----:B------:R-:W-:Y:S02]  /*64c0*/  @P0 LOP3.LUT R3, R3, 0x1, RZ, 0xc0, !PT ;  /* 0x0000000103030812 */ /* 0x000fe400078ec0ff */
[----:B------:R-:W-:Y:S02]  /*64d0*/  CS2R R88, SRZ ;  /* 0x0000000000587805 */ /* 0x000fe4000001ff00 */
[----:B------:R-:W-:Y:S02]  /*64e0*/  PLOP3.LUT P5, PT, PT, PT, PT, 0x8, 0x80 ;  /* 0x000000000080781c */ /* 0x000fe40003fae170 */
[----:B------:R-:W-:Y:S02]  /*64f0*/  CS2R R98, SRZ ;  /* 0x0000000000627805 */ /* 0x000fe4000001ff00 */
[----:B------:R-:W-:Y:S02]  /*6500*/  ISETP.NE.U32.OR P1, PT, R3, 0x1, !P0 ;  /* 0x000000010300780c */ /* 0x000fe40004725470 */
[----:B------:R-:W-:Y:S02]  /*6510*/  CS2R R96, SRZ ;  /* 0x0000000000607805 */ /* 0x000fe4000001ff00 */
[----:B------:R-:W-:Y:S02]  /*6520*/  CS2R R94, SRZ ;  /* 0x00000000005e7805 */ /* 0x000fe4000001ff00 */
[----:B------:R-:W-:Y:S07]  /*6530*/  CS2R R92, SRZ ;  /* 0x00000000005c7805 */ /* 0x000fee000001ff00 */
[----:B------:R-:W-:Y:S04]  /*6540*/  @P1 SHF.L.U32 R2, R173, 0x1f, RZ ;  /* 0x0000001fad021819 */ /* 0x000fe800000006ff */
[----:B------:R-:W1:Y:S01]  /*6550*/  @P1 SYNCS.PHASECHK.TRANS64.TRYWAIT P0, [UR43+0x220], R2 ;  /* 0x00022002ff0015a7 */ /* 0x000e62000800112b */
[----:B------:R2:W4:Y:S01]  /*6560*/  SYNCS.PHASECHK.TRANS64.TRYWAIT P4, [R156+URZ+0x260], R5 ;  /* 0x000260059c0075a7 */ /* 0x00052200080811ff */
[----:B-1----:R-:W-:Y:S01]  /*6570*/  @P1 PLOP3.LUT P5, PT, P0, PT, PT, 0x8, 0x80 ;  /* 0x000000000080181c */ /* 0x002fe200007ae170 */
[----:B------:R-:W-:Y:S01]  /*6580*/  @!UPT UIADD3 URZ, UPT, UPT, URZ, URZ, URZ ;  /* 0x000000fffffff290 */ /* 0x000fe2000fffe0ff */
[----:B--2-4-:R-:W-:Y:S11]  /*6590*/  @!P1 BRA `(.L_x_116) ;  /* 0x0000000000989947 */ /* 0x014ff60003800000 */
[----:B------:R-:W-:Y:S01]  /*65a0*/  ISETP.NE.U32.AND P0, PT, RZ, UR38, PT ;  /* 0x00000026ff007c0c */ /* 0x000fe2000bf05070 */
[----:B------:R-:W-:Y:S01]  /*65b0*/  BSSY B0, `(.L_x_117) ;  /* 0x0000016000007945 */ /* 0x000fe20003800000 */
[----:B------:R-:W-:Y:S02]  /*65c0*/  FSETP.NEU.AND P2, PT, R81, RZ, PT ;  /* 0x000000ff5100720b */ /* 0x000fe40003f4d000 */
[----:B------:R-:W-:Y:S02]  /*65d0*/  CS2R R94, SRZ ;  /* 0x00000000005e7805 */ /* 0x000fe4000001ff00 */
[----:B------:R-:W-:Y:S02]  /*65e0*/  ISETP.NE.AND.EX P0, PT, RZ, UR39, PT, P0 ;  /* 0x00000027ff007c0c */ /* 0x000fe4000bf05300 */
[----:B------:R-:W-:Y:S02]  /*65f0*/  CS2R R92, SRZ ;  /* 0x00000000005c7805 */ /* 0x000fe4000001ff00 */
[----:B------:R-:W-:Y:S02]  /*6600*/  LOP3.LUT P1, RZ, R164, 0xff, RZ, 0xc0, !PT ;  /* 0x000000ffa4ff7812 */ /* 0x000fe4000782c0ff */
[----:B------:R-:W-:Y:S02]  /*6610*/  CS2R R98, SRZ ;  /* 0x0000000000627805 */ /* 0x000fe4000001ff00 */
[----:B------:R-:W-:Y:S02]  /*6620*/  SEL R0, RZ, 0xffffffff, P2 ;  /* 0xffffffffff007807 */ /* 0x000fe40001000000 */
[----:B------:R-:W-:Y:S02]  /*6630*/  CS2R R96, SRZ ;  /* 0x0000000000607805 */ /* 0x000fe4000001ff00 */
[----:B------:R-:W-:Y:S02]  /*6640*/  SEL R3, RZ, 0xffffffff, P0 ;  /* 0xffffffffff037807 */ /* 0x000fe40000000000 */
[----:B------:R-:W-:Y:S02]  /*6650*/  CS2R R90, SRZ ;  /* 0x00000000005a7805 */ /* 0x000fe4000001ff00 */
[----:B------:R-:W-:Y:S02]  /*6660*/  CS2R R88, SRZ ;  /* 0x0000000000587805 */ /* 0x000fe4000001ff00 */
[----:B------:R-:W-:Y:S02]  /*6670*/  CS2R R86, SRZ ;  /* 0x0000000000567805 */ /* 0x000fe4000001ff00 */
[----:B------:R-:W-:Y:S02]  /*6680*/  @P3 SEL R0, R3, R0, !P1 ;  /* 0x0000000003003207 */ /* 0x000fe40004800000 */
[----:B------:R-:W-:Y:S02]  /*6690*/  CS2R R84, SRZ ;  /* 0x0000000000547805 */ /* 0x000fe4000001ff00 */
[----:B------:R-:W-:Y:S04]  /*66a0*/  LOP3.LUT R0, R0, 0x1, RZ, 0xc0, !PT ;  /* 0x0000000100007812 */ /* 0x000fe800078ec0ff */
[----:B------:R-:W-:Y:S01]  /*66b0*/  ISETP.NE.U32.AND P0, PT, R0, 0x1, PT ;  /* 0x000000010000780c */ /* 0x000fe20003f05070 */
[----:B------:R-:W-:Y:S01]  /*66c0*/  @!UPT UIADD3 URZ, UPT, UPT, URZ, URZ, URZ ;  /* 0x000000fffffff290 */ /* 0x000fe2000fffe0ff */
[----:B------:R-:W-:Y:S11]  /*66d0*/  @!P5 BRA `(.L_x_118) ;  /* 0x00000000000cd947 */ /* 0x000ff60003800000 */
[----:B------:R-:W-:Y:S04]  /*66e0*/  SHF.L.U32 R3, R173, 0x1f, RZ ;  /* 0x0000001fad037819 */ /* 0x000fe800000006ff */
[----:B------:R-:W1:Y:S02]  /*66f0*/  SYNCS.PHASECHK.TRANS64.TRYWAIT P1, [UR43+0x220], R3 ;  /* 0x00022003ff0075a7 */ /* 0x000e64000802112b */
[----:B-1----:R-:W-:Y:S05]  /*6700*/  @!P1 BRA `(.L_x_119) ;  /* 0x0000002800309947 */ /* 0x002fea0003800000 */
.L_x_118:
[----:B------:R-:W-:Y:S05]  /*6710*/  BSYNC B0 ;  /* 0x0000000000007941 */ /* 0x000fea0003800000 */
.L_x_117:
[----:B------:R2:W4:Y:S01]  /*6720*/  @P0 LDS.128 R92, [R168+UR43+0x400] ;  /* 0x0004002ba85c0984 */ /* 0x0005220008000c00 */
[----:B------:R-:W-:Y:S01]  /*6730*/  UIADD3 UR4, UPT, UPT, UR43, 0x228, URZ ;  /* 0x000002282b047890 */ /* 0x000fe2000fffe0ff */
[----:B------:R-:W-:Y:S02]  /*6740*/  LOP3.LUT R173, R173, 0x1, RZ, 0x3c, !PT ;  /* 0x00000001adad7812 */ /* 0x000fe400078e3cff */
[----:B------:R2:W1:Y:S01]  /*6750*/  @P0 LDS.128 R96, [R178+0x10] ;  /* 0x00001000b2600984 */ /* 0x0004620000000c00 */
[----:B------:R-:W-:Y:S03]  /*6760*/  UPRMT UR4, UR37, 0x654, UR4 ;  /* 0x0000065425047896 */ /* 0x000fe60008000004 */
[----:B------:R2:W1:Y:S04]  /*6770*/  @P0 LDS.128 R88, [R177+0x20] ;  /* 0x00002000b1580984 */ /* 0x0004680000000c00 */
[----:B------:R2:W1:Y:S01]  /*6780*/  @P0 LDS.128 R84, [R176+0x30] ;  /* 0x00003000b0540984 */ /* 0x0004620000000c00 */
[----:B------:R-:W-:Y:S01]  /*6790*/  @!PT LDS RZ, [RZ] ;  /* 0x00000000fffff984 */ /* 0x000fe20000000800 */
[----:B------:R-:W-:Y:S01]  /*67a0*/  @!PT LDS RZ, [RZ] ;  /* 0x00000000fffff984 */ /* 0x000fe20000000800 */
[----:B------:R-:W-:Y:S01]  /*67b0*/  @!PT LDS RZ, [RZ] ;  /* 0x00000000fffff984 */ /* 0x000fe20000000800 */
[----:B------:R-:W-:Y:S01]  /*67c0*/  @!PT LDS RZ, [RZ] ;  /* 0x00000000fffff984 */ /* 0x000fe20000000800 */
[----:B------:R5:W-:Y:S06]  /*67d0*/  MEMBAR.ALL.CTA ;  /* 0x0000000000007992 */ /* 0x000bec0000008000 */
[----:B-----5:R-:W5:Y:S02]  /*67e0*/  FENCE.VIEW.ASYNC.S ;  /* 0x00000000000073c6 */ /* 0x020f640000000000 */
[----:B-----5:R-:W-:Y:S01]  /*67f0*/  SYNCS.ARRIVE.TRANS64.RED.A1T0 RZ, [UR4], RZ ;  /* 0x000000ffffff79a7 */ /* 0x020fe20008100404 */
.L_x_116:
[----:B------:R-:W-:Y:S05]  /*6800*/  BSYNC B1 ;  /* 0x0000000000017941 */ /* 0x000fea0003800000 */
.L_x_115:
[----:B-1----:R-:W-:Y:S04]  /*6810*/  SHF.R.U32.HI R0, RZ, 0x15, R64 ;  /* 0x00000015ff007819 */ /* 0x002fe80000011640 */
[----:B------:R-:W-:Y:S01]  /*6820*/  LOP3.LUT P0, RZ, R0, 0x3, R169, 0x48, !PT ;  /* 0x0000000300ff7812 */ /* 0x000fe200078048a9 */
[----:B------:R-:W-:Y:S01]  /*6830*/  @!UPT UIADD3 URZ, UPT, UPT, URZ, URZ, URZ ;  /* 0x000000fffffff290 */ /* 0x000fe2000fffe0ff */
[----:B------:R-:W-:Y:S11]  /*6840*/  @P4 BRA `(.L_x_120) ;  /* 0x0000000000084947 */ /* 0x000ff60003800000 */
[----:B------:R-:W1:Y:S02]  /*6850*/  SYNCS.PHASECHK.TRANS64.TRYWAIT P1, [R156+URZ+0x260], R5 ;  /* 0x000260059c0075a7 */ /* 0x000e6400080211ff */
[----:B-1----:R-:W-:Y:S05]  /*6860*/  @!P1 BRA `(.L_x_121) ;  /* 0x0000002400f09947 */ /* 0x002fea0003800000 */
.L_x_120:
[----:B------:R-:W-:Y:S05]  /*6870*/  @!P0 BRA `(.L_x_122) ;  /* 0x0000000000408947 */ /* 0x000fea0003800000 */
[----:B------:R-:W1:Y:S01]  /*6880*/  LDCU.64 UR8, c[0x4][0x70] ;  /* 0x01000e00ff0877ac */ /* 0x000e620008000a00 */
[----:B------:R-:W-:Y:S01]  /*6890*/  MOV R3, 0x0 ;  /* 0x0000000000037802 */ /* 0x000fe20000000f00 */
[----:B------:R-:W-:Y:S02]  /*68a0*/  HFMA2 R12, -RZ, RZ, 0, 5.9604644775390625e-08 ;  /* 0x00000001ff0c7431 */ /* 0x000fe400000001ff */
[----:B------:R-:W-:Y:S02]  /*68b0*/  IMAD.MOV.U32 R8, RZ, RZ, 0x192 ;  /* 0x00000192ff087424 */ /* 0x000fe400078e00ff */
[----:B------:R-:W-:Y:S01]  /*68c0*/  IMAD.MOV.U32 R13, RZ, RZ, RZ ;  /* 0x000000ffff0d7224 */ /* 0x000fe200078e00ff */
[----:B------:R-:W5:Y:S01]  /*68d0*/  LDCU.64 UR6, c[0x4][0x78] ;  /* 0x01000f00ff0677ac */ /* 0x000f620008000a00 */
[----:B------:R-:W2:Y:S01]  /*68e0*/  LDC.64 R2, c[0x4][R3] ;  /* 0x0100000003027b82 */ /* 0x000ea20000000a00 */
[----:B------:R-:W3:Y:S01]  /*68f0*/  LDCU.64 UR4, c[0x4][0x10] ;  /* 0x01000200ff0477ac */ /* 0x000ee20008000a00 */
[----:B-1----:R-:W-:Y:S01]  /*6900*/  MOV R5, UR9 ;  /* 0x0000000900057c02 */ /* 0x002fe20008000f00 */
[----:B------:R-:W-:Y:S01]  /*6910*/  IMAD.U32 R4, RZ, RZ, UR8 ;  /* 0x00000008ff047e24 */ /* 0x000fe2000f8e00ff */
[----:B-----5:R-:W-:Y:S01]  /*6920*/  MOV R7, UR7 ;  /* 0x0000000700077c02 */ /* 0x020fe20008000f00 */
[----:B------:R-:W-:Y:S01]  /*6930*/  IMAD.U32 R6, RZ, RZ, UR6 ;  /* 0x00000006ff067e24 */ /* 0x000fe2000f8e00ff */
[----:B---3--:R-:W-:Y:S01]  /*6940*/  MOV R11, UR5 ;  /* 0x00000005000b7c02 */ /* 0x008fe20008000f00 */
[----:B------:R-:W-:Y:S02]  /*6950*/  IMAD.U32 R10, RZ, RZ, UR4 ;  /* 0x00000004ff0a7e24 */ /* 0x000fe4000f8e00ff */
[----:B------:R-:W-:Y:S07]  /*6960*/  LEPC R20, `(.L_x_122) ;  /* 0x000000001014794e */ /* 0x000fee0000000000 */
[----:B--2-4-:R-:W-:Y:S05]  /*6970*/  CALL.ABS.NOINC R2 ;  /* 0x0000000002007343 */ /* 0x014fea0003c00000 */
.L_x_122:
[----:B------:R-:W-:Y:S01]  /*6980*/  LOP3.LUT P0, RZ, R166, 0x60, RZ, 0xc0, !PT ;  /* 0x00000060a6ff7812 */ /* 0x000fe2000780c0ff */
[----:B------:R-:W-:Y:S05]  /*6990*/  WARPSYNC.ALL ;  /* 0x0000000000007948 */ /* 0x000fea0003800000 */
[----:B------:R-:W-:Y:S01]  /*69a0*/  R2UR UR4, R64 ;  /* 0x00000000400472ca */ /* 0x000fe200000e0000 */
[----:B------:R-:W-:Y:S01]  /*69b0*/  BSSY.RECONVERGENT B0, `(.L_x_123) ;  /* 0x0000121000007945 */ /* 0x000fe20003800200 */
[-C--:B----4-:R-:W-:Y:S02]  /*69c0*/  F2FP.F16.E4M3.UNPACK_B R82, R92.reuse ;  /* 0x0000005cff52723e */ /* 0x090fe400020006ff */
[----:B------:R-:W-:Y:S02]  /*69d0*/  F2FP.F16.E4M3.UNPACK_B R109, R92.H1 ;  /* 0x0000005cff6d723e */ /* 0x000fe400030006ff */
[-C--:B------:R-:W-:Y:S01]  /*69e0*/  F2FP.F16.E4M3.UNPACK_B R107, R93.reuse ;  /* 0x0000005dff6b723e */ /* 0x080fe200020006ff */
[--C-:B------:R-:W-:Y:S01]  /*69f0*/  HADD2.F32 R80, -RZ, R82.reuse.H0_H0 ;  /* 0x20000052ff507230 */ /* 0x100fe20000004100 */
[----:B------:R-:W-:Y:S01]  /*6a00*/  F2FP.F16.E4M3.UNPACK_B R105, R93.H1 ;  /* 0x0000005dff69723e */ /* 0x000fe200030006ff */
[----:B------:R-:W-:Y:S01]  /*6a10*/  HADD2.F32 R82, -RZ, R82.H1_H1 ;  /* 0x30000052ff527230 */ /* 0x000fe20000004100 */
[-C--:B------:R-:W-:Y:S01]  /*6a20*/  F2FP.F16.E4M3.UNPACK_B R130, R84.reuse ;  /* 0x00000054ff82723e */ /* 0x080fe200020006ff */
[--C-:B------:R-:W-:Y:S01]  /*6a30*/  HADD2.F32 R83, -RZ, R109.reuse.H0_H0 ;  /* 0x2000006dff537230 */ /* 0x100fe20000004100 */
[----:B------:R-:W-:Y:S01]  /*6a40*/  F2FP.F16.E4M3.UNPACK_B R132, R84.H1 ;  /* 0x00000054ff84723e */ /* 0x000fe200030006ff */
[----:B------:R-:W3:Y:S01]  /*6a50*/  LDTM.x64 R4, tmem[UR4] ;  /* 0x00000004000479ee */ /* 0x000ee20008340000 */
[----:B------:R-:W-:Y:S01]  /*6a60*/  NOP ;  /* 0x0000000000007918 */ /* 0x000fe20000000000 */
[----:B------:R-:W-:Y:S01]  /*6a70*/  R2UR UR5, R156 ;  /* 0x000000009c0572ca */ /* 0x000fe200000e0000 */
[--C-:B------:R-:W-:Y:S01]  /*6a80*/  HADD2.F32 R129, -RZ, R130.reuse.H0_H0 ;  /* 0x20000082ff817230 */ /* 0x100fe20000004100 */
[----:B------:R-:W-:Y:S01]  /*6a90*/  F2FP.F16.E4M3.UNPACK_B R93, R94 ;  /* 0x0000005eff5d723e */ /* 0x000fe200020006ff */
[----:B------:R-:W-:Y:S01]  /*6aa0*/  HADD2.F32 R130, -RZ, R130.H1_H1 ;  /* 0x30000082ff827230 */ /* 0x000fe20000004100 */
[-C--:B------:R-:W-:Y:S01]  /*6ab0*/  F2FP.F16.E4M3.UNPACK_B R134, R85.reuse ;  /* 0x00000055ff86723e */ /* 0x080fe200020006ff */
[----:B------:R-:W-:Y:S01]  /*6ac0*/  HADD2.F32 R84, -RZ, R109.H1_H1 ;  /* 0x3000006dff547230 */ /* 0x000fe20000004100 */
[----:B------:R-:W-:Y:S01]  /*6ad0*/  F2FP.F16.E4M3.UNPACK_B R136, R85.H1 ;  /* 0x00000055ff88723e */ /* 0x000fe200030006ff */
[--C-:B------:R-:W-:Y:S01]  /*6ae0*/  HADD2.F32 R85, -RZ, R107.reuse.H0_H0 ;  /* 0x2000006bff557230 */ /* 0x100fe20000004100 */
[-C--:B------:R-:W-:Y:S01]  /*6af0*/  F2FP.F16.E4M3.UNPACK_B R138, R86.reuse ;  /* 0x00000056ff8a723e */ /* 0x080fe200020006ff */
[--C-:B------:R-:W-:Y:S01]  /*6b00*/  HADD2.F32 R133, -RZ, R134.reuse.H0_H0 ;  /* 0x20000086ff857230 */ /* 0x100fe20000004100 */
[----:B------:R-:W-:Y:S01]  /*6b10*/  F2FP.F16.E4M3.UNPACK_B R140, R86.H1 ;  /* 0x00000056ff8c723e */ /* 0x000fe200030006ff */
[----:B------:R-:W-:Y:S01]  /*6b20*/  HADD2.F32 R86, -RZ, R107.H1_H1 ;  /* 0x3000006bff567230 */ /* 0x000fe20000004100 */
[----:B------:R-:W-:Y:S01]  /*6b30*/  F2FP.F16.E4M3.UNPACK_B R142, R87 ;  /* 0x00000057ff8e723e */ /* 0x000fe200020006ff */
[----:B------:R-:W-:Y:S01]  /*6b40*/  UIADD3 UR5, UPT, UPT, UR5, 0x280, URZ ;  /* 0x0000028005057890 */ /* 0x000fe2000fffe0ff */
[----:B------:R-:W-:Y:S01]  /*6b50*/  HADD2.F32 R134, -RZ, R134.H1_H1 ;  /* 0x30000086ff867230 */ /* 0x000fe20000004100 */
[----:B------:R-:W-:Y:S01]  /*6b60*/  F2FP.F16.E4M3.UNPACK_B R114, R88 ;  /* 0x00000058ff72723e */ /* 0x000fe200020006ff */
[--C-:B------:R-:W-:Y:S01]  /*6b70*/  HADD2.F32 R137, -RZ, R138.reuse.H0_H0 ;  /* 0x2000008aff897230 */ /* 0x100fe20000004100 */
[----:B------:R-:W-:Y:S01]  /*6b80*/  UPRMT UR5, UR37, 0x654, UR5 ;  /* 0x0000065425057896 */ /* 0x000fe20008000005 */
[----:B------:R-:W-:Y:S01]  /*6b90*/  HADD2.F32 R138, -RZ, R138.H1_H1 ;  /* 0x3000008aff8a7230 */ /* 0x000fe20000004100 */
[-C--:B------:R-:W-:Y:S01]  /*6ba0*/  F2FP.F16.E4M3.UNPACK_B R118, R89.reuse ;  /* 0x00000059ff76723e */ /* 0x080fe200020006ff */
[--C-:B------:R-:W-:Y:S01]  /*6bb0*/  HADD2.F32 R113, -RZ, R114.reuse.H0_H0 ;  /* 0x20000072ff717230 */ /* 0x100fe20000004100 */
[----:B------:R-:W-:Y:S01]  /*6bc0*/  F2FP.F16.E4M3.UNPACK_B R120, R89.H1 ;  /* 0x00000059ff78723e */ /* 0x000fe200030006ff */
[C---:B---3--:R-:W-:Y:S01]  /*6bd0*/  FMUL R4, R78.reuse, R4 ;  /* 0x000000044e047220 */ /* 0x048fe20000400000 */
[C---:B------:R-:W-:Y:S01]  /*6be0*/  FMUL R5, R78.reuse, R5 ;  /* 0x000000054e057220 */ /* 0x040fe20000400000 */
[C---:B------:R-:W-:Y:S01]  /*6bf0*/  FMUL R8, R78.reuse, R8 ;  /* 0x000000084e087220 */ /* 0x040fe20000400000 */
[C---:B------:R-:W-:Y:S01]  /*6c00*/  FMUL R9, R78.reuse, R9 ;  /* 0x000000094e097220 */ /* 0x040fe20000400000 */
[----:B------:R-:W-:Y:S01]  /*6c10*/  SYNCS.ARRIVE.TRANS64.RED.A1T0 RZ, [UR5], RZ ;  /* 0x000000ffffff79a7 */ /* 0x000fe20008100405 */
[C---:B------:R-:W-:Y:S01]  /*6c20*/  FFMA R4, R81.reuse, R80, R4 ;  /* 0x0000005051047223 */ /* 0x040fe20000000004 */
[C---:B------:R-:W-:Y:S01]  /*6c30*/  FFMA R5, R81.reuse, R82, R5 ;  /* 0x0000005251057223 */ /* 0x040fe20000000005 */
[----:B------:R-:W-:Y:S02]  /*6c40*/  HADD2.F32 R89, -RZ, R93.H0_H0 ;  /* 0x2000005dff597230 */ /* 0x000fe40000004100 */
[C---:B------:R-:W-:Y:S01]  /*6c50*/  FMUL R12, R78.reuse, R12 ;  /* 0x0000000c4e0c7220 */ /* 0x040fe20000400000 */
        /* <DEDUP_REMOVED lines=11> */
[----:B------:R-:W-:Y:S02]  /*6d10*/  HADD2.F32 R114, -RZ, R114.H1_H1 ;  /* 0x30000072ff727230 */ /* 0x000fe40000004100 */
[C---:B------:R-:W-:Y:S01]  /*6d20*/  FMUL R32, R78.reuse, R36 ;  /* 0x000000244e207220 */ /* 0x040fe20000400000 */
[C---:B------:R-:W-:Y:S01]  /*6d30*/  FMUL R33, R78.reuse, R37 ;  /* 0x000000254e217220 */ /* 0x040fe20000400000 */
[--C-:B------:R-:W-:Y:S02]  /*6d40*/  HADD2.F32 R117, -RZ, R118.reuse.H0_H0 ;  /* 0x20000076ff757230 */ /* 0x100fe40000004100 */
[C---:B------:R-:W-:Y:S01]  /*6d50*/  FMUL R36, R78.reuse, R40 ;  /* 0x000000284e247220 */ /* 0x040fe20000400000 */
[----:B------:R-:W-:Y:S02]  /*6d60*/  HADD2.F32 R118, -RZ, R118.H1_H1 ;  /* 0x30000076ff767230 */ /* 0x000fe40000004100 */
        /* <DEDUP_REMOVED lines=8> */
[----:B------:R-:W-:Y:S01]  /*6df0*/  F2FP.F16.E4M3.UNPACK_B R92, R94.H1 ;  /* 0x0000005eff5c723e */ /* 0x000fe200030006ff */
[C---:B------:R-:W-:Y:S01]  /*6e00*/  FMUL R53, R78.reuse, R57 ;  /* 0x000000394e357220 */ /* 0x040fe20000400000 */
[C---:B------:R-:W-:Y:S01]  /*6e10*/  FMUL R56, R78.reuse, R60 ;  /* 0x0000003c4e387220 */ /* 0x040fe20000400000 */
[----:B------:R-:W-:Y:S01]  /*6e20*/  F2FP.F16.E4M3.UNPACK_B R141, R87.H1 ;  /* 0x00000057ff8d723e */ /* 0x000fe200030006ff */
[C---:B------:R-:W-:Y:S01]  /*6e30*/  FMUL R57, R78.reuse, R61 ;  /* 0x0000003d4e397220 */ /* 0x040fe20000400000 */
[----:B------:R-:W-:Y:S02]  /*6e40*/  HADD2.F32 R80, -RZ, R142.H1_H1 ;  /* 0x3000008eff507230 */ /* 0x000fe40000004100 */
[C---:B------:R-:W-:Y:S01]  /*6e50*/  FMUL R60, R78.reuse, R64 ;  /* 0x000000404e3c7220 */ /* 0x040fe20000400000 */
[----:B------:R-:W-:Y:S01]  /*6e60*/  F2FP.F16.E4M3.UNPACK_B R116, R88.H1 ;  /* 0x00000058ff74723e */ /* 0x000fe200030006ff */
[C---:B------:R-:W-:Y:S01]  /*6e70*/  FMUL R61, R78.reuse, R65 ;  /* 0x000000414e3d7220 */ /* 0x040fe20000400000 */
[C---:B------:R-:W-:Y:S01]  /*6e80*/  FMUL R6, R78.reuse, R6 ;  /* 0x000000064e067220 */ /* 0x040fe20000400000 */
[----:B------:R-:W-:Y:S01]  /*6e90*/  F2FP.F16.E4M3.UNPACK_B R94, R95 ;  /* 0x0000005fff5e723e */ /* 0x000fe200020006ff */
[C---:B------:R-:W-:Y:S01]  /*6ea0*/  FMUL R7, R78.reuse, R7 ;  /* 0x000000074e077220 */ /* 0x040fe20000400000 */
[--C-:B------:R-:W-:Y:S02]  /*6eb0*/  HADD2.F32 R87, -RZ, R105.reuse.H0_H0 ;  /* 0x20000069ff577230 */ /* 0x100fe40000004100 */
[C---:B------:R-:W-:Y:S01]  /*6ec0*/  FFMA R6, R81.reuse, R83, R6 ;  /* 0x0000005351067223 */ /* 0x040fe20000000006 */
[----:B------:R-:W-:Y:S01]  /*6ed0*/  F2FP.F16.E4M3.UNPACK_B R122, R90 ;  /* 0x0000005aff7a723e */ /* 0x000fe200020006ff */
[C---:B------:R-:W-:Y:S01]  /*6ee0*/  FFMA R7, R81.reuse, R84, R7 ;  /* 0x0000005451077223 */ /* 0x040fe20000000007 */
[C---:B------:R-:W-:Y:S01]  /*6ef0*/  FFMA R8, R81.reuse, R85, R8 ;  /* 0x0000005551087223 */ /* 0x040fe20000000008 */
[----:B------:R-:W-:Y:S01]  /*6f00*/  F2FP.F16.E4M3.UNPACK_B R124, R90.H1 ;  /* 0x0000005aff7c723e */ /* 0x000fe200030006ff */
[----:B------:R-:W-:Y:S02]  /*6f10*/  HADD2.F32 R88, -RZ, R105.H1_H1 ;  /* 0x30000069ff587230 */ /* 0x000fe40000004100 */
[----:B------:R-:W-:Y:S01]  /*6f20*/  FFMA R9, R81, R86, R9 ;  /* 0x0000005651097223 */ /* 0x000fe20000000009 */
[----:B------:R-:W-:Y:S01]  /*6f30*/  F2FP.SATFINITE.E4M3.F32.PACK_AB_MERGE_C R156, R7, R6, RZ ;  /* 0x00000006079c723e */ /* 0x000fe200048070ff */
[----:B------:R-:W-:Y:S02]  /*6f40*/  HADD2.F32 R90, -RZ, R93.H1_H1 ;  /* 0x3000005dff5a7230 */ /* 0x000fe40000004100 */
[C---:B------:R-:W-:Y:S01]  /*6f50*/  FMUL R10, R78.reuse, R10 ;  /* 0x0000000a4e0a7220 */ /* 0x040fe20000400000 */
[--C-:B------:R-:W-:Y:S01]  /*6f60*/  HADD2.F32 R93, -RZ, R94.reuse.H0_H0 ;  /* 0x2000005eff5d7230 */ /* 0x100fe20000004100 */
[----:B------:R-:W-:Y:S01]  /*6f70*/  F2FP.SATFINITE.E4M3.F32.PACK_AB_MERGE_C R156, R5, R4, R156 ;  /* 0x00000004059c723e */ /* 0x000fe2000480709c */
[----:B------:R-:W-:Y:S02]  /*6f80*/  HADD2.F32 R94, -RZ, R94.H1_H1 ;  /* 0x3000005eff5e7230 */ /* 0x000fe40000004100 */
[C---:B------:R-:W-:Y:S01]  /*6f90*/  FFMA R10, R81.reuse, R87, R10 ;  /* 0x00000057510a7223 */ /* 0x040fe2000000000a */
[--C-:B------:R-:W-:Y:S02]  /*6fa0*/  HADD2.F32 R121, -RZ, R122.reuse.H0_H0 ;  /* 0x2000007aff797230 */ /* 0x100fe40000004100 */
[C---:B------:R-:W-:Y:S01]  /*6fb0*/  FMUL R11, R78.reuse, R11 ;  /* 0x0000000b4e0b7220 */ /* 0x040fe20000400000 */
[----:B------:R-:W-:Y:S01]  /*6fc0*/  F2FP.F16.E4M3.UNPACK_B R126, R91 ;  /* 0x0000005bff7e723e */ /* 0x000fe200020006ff */
[----:B------:R-:W-:Y:S01]  /*6fd0*/  HADD2.F32 R122, -RZ, R122.H1_H1 ;  /* 0x3000007aff7a7230 */ /* 0x000fe20000004100 */
[----:B------:R-:W-:Y:S01]  /*6fe0*/  F2FP.F16.E4M3.UNPACK_B R103, R95.H1 ;  /* 0x0000005fff67723e */ /* 0x000fe200030006ff */
[C---:B------:R-:W-:Y:S01]  /*6ff0*/  FFMA R11, R81.reuse, R88, R11 ;  /* 0x00000058510b7223 */ /* 0x040fe2000000000b */
[----:B------:R-:W-:Y:S01]  /*7000*/  F2FP.F16.E4M3.UNPACK_B R128, R91.H1 ;  /* 0x0000005bff80723e */ /* 0x000fe200030006ff */
[----:B------:R-:W-:Y:S02]  /*7010*/  HADD2.F32 R91, -RZ, R92.H0_H0 ;  /* 0x2000005cff5b7230 */ /* 0x000fe40000004100 */
[C---:B------:R-:W-:Y:S01]  /*7020*/  FFMA R12, R81.reuse, R89, R12 ;  /* 0x00000059510c7223 */ /* 0x040fe2000000000c */
[----:B------:R-:W-:Y:S01]  /*7030*/  FFMA R13, R81, R90, R13 ;  /* 0x0000005a510d7223 */ /* 0x000fe2000000000d */
[----:B------:R-:W-:Y:S01]  /*7040*/  F2FP.SATFINITE.E4M3.F32.PACK_AB_MERGE_C R157, R11, R10, RZ ;  /* 0x0000000a0b9d723e */ /* 0x000fe200048070ff */
[--C-:B------:R-:W-:Y:S01]  /*7050*/  HADD2.F32 R125, -RZ, R126.reuse.H0_H0 ;  /* 0x2000007eff7d7230 */ /* 0x100fe20000004100 */
[----:B------:R-:W-:Y:S01]  /*7060*/  F2FP.F16.E4M3.UNPACK_B R101, R96 ;  /* 0x00000060ff65723e */ /* 0x000fe200020006ff */
[----:B------:R-:W-:Y:S01]  /*7070*/  HADD2.F32 R126, -RZ, R126.H1_H1 ;  /* 0x3000007eff7e7230 */ /* 0x000fe20000004100 */
[----:B------:R-:W-:Y:S01]  /*7080*/  F2FP.SATFINITE.E4M3.F32.PACK_AB_MERGE_C R157, R9, R8, R157 ;  /* 0x00000008099d723e */ /* 0x000fe2000480709d */
[----:B------:R-:W-:Y:S02]  /*7090*/  HADD2.F32 R83, -RZ, R142.H0_H0 ;  /* 0x2000008eff537230 */ /* 0x000fe40000004100 */
[C---:B------:R-:W-:Y:S01]  /*70a0*/  FMUL R14, R78.reuse, R14 ;  /* 0x0000000e4e0e7220 */ /* 0x040fe20000400000 */
[----:B------:R-:W-:Y:S02]  /*70b0*/  HADD2.F32 R92, -RZ, R92.H1_H1 ;  /* 0x3000005cff5c7230 */ /* 0x000fe40000004100 */
[C---:B------:R-:W-:Y:S01]  /*70c0*/  FMUL R15, R78.reuse, R15 ;  /* 0x0000000f4e0f7220 */ /* 0x040fe20000400000 */
[----:B------:R-:W-:Y:S01]  /*70d0*/  F2FP.F16.E4M3.UNPACK_B R100, R96.H1 ;  /* 0x00000060ff64723e */ /* 0x000fe200030006ff */
[--C-:B------:R-:W-:Y:S02]  /*70e0*/  HADD2.F32 R95, -RZ, R103.reuse.H0_H0 ;  /* 0x20000067ff5f7230 */ /* 0x100fe40000004100 */
[C---:B------:R-:W-:Y:S01]  /*70f0*/  FFMA R14, R81.reuse, R91, R14 ;  /* 0x0000005b510e7223 */ /* 0x040fe2000000000e */
[C---:B------:R-:W-:Y:S01]  /*7100*/  FFMA R15, R81.reuse, R92, R15 ;  /* 0x0000005c510f7223 */ /* 0x040fe2000000000f */
[C---:B------:R-:W-:Y:S01]  /*7110*/  FFMA R16, R81.reuse, R93, R16 ;  /* 0x0000005d51107223 */ /* 0x040fe20000000010 */
[----:B------:R-:W-:Y:S01]  /*7120*/  FFMA R17, R81, R94, R17 ;  /* 0x0000005e51117223 */ /* 0x000fe20000000011 */
[-C--:B------:R-:W-:Y:S01]  /*7130*/  F2FP.F16.E4M3.UNPACK_B R102, R97.reuse ;  /* 0x00000061ff66723e */ /* 0x080fe200020006ff */
[----:B------:R-:W-:Y:S01]  /*7140*/  HADD2.F32 R96, -RZ, R103.H1_H1 ;  /* 0x30000067ff607230 */ /* 0x000fe20000004100 */
[----:B------:R-:W-:Y:S01]  /*7150*/  F2FP.SATFINITE.E4M3.F32.PACK_AB_MERGE_C R158, R15, R14, RZ ;  /* 0x0000000e0f9e723e */ /* 0x000fe200048070ff */
[C---:B------:R-:W-:Y:S01]  /*7160*/  FMUL R18, R78.reuse, R18 ;  /* 0x000000124e127220 */ /* 0x040fe20000400000 */
[----:B------:R-:W-:Y:S01]  /*7170*/  F2FP.F16.E4M3.UNPACK_B R104, R97.H1 ;  /* 0x00000061ff68723e */ /* 0x000fe200030006ff */
[--C-:B------:R-:W-:Y:S01]  /*7180*/  HADD2.F32 R97, -RZ, R101.reuse.H0_H0 ;  /* 0x20000065ff617230 */ /* 0x100fe20000004100 */
[----:B------:R-:W-:Y:S01]  /*7190*/  F2FP.SATFINITE.E4M3.F32.PACK_AB_MERGE_C R158, R13, R12, R158 ;  /* 0x0000000c0d9e723e */ /* 0x000fe2000480709e */
[C---:B------:R-:W-:Y:S01]  /*71a0*/  FFMA R18, R81.reuse, R95, R18 ;  /* 0x0000005f51127223 */ /* 0x040fe20000000012 */
[----:B------:R-:W-:Y:S01]  /*71b0*/  F2FP.F16.E4M3.UNPACK_B R110, R99 ;  /* 0x00000063ff6e723e */ /* 0x000fe200020006ff */
[C---:B------:R-:W-:Y:S01]  /*71c0*/  FMUL R19, R78.reuse, R19 ;  /* 0x000000134e137220 */ /* 0x040fe20000400000 */
[----:B------:R-:W-:Y:S01]  /*71d0*/  F2FP.F16.E4M3.UNPACK_B R112, R99.H1 ;  /* 0x00000063ff70723e */ /* 0x000fe200030006ff */
[----:B------:R-:W-:Y:S01]  /*71e0*/  HADD2.F32 R99, -RZ, R101.H1_H1 ;  /* 0x30000065ff637230 */ /* 0x000fe20000004100 */
[-C--:B------:R-:W-:Y:S01]  /*71f0*/  F2FP.F16.E4M3.UNPACK_B R106, R98.reuse ;  /* 0x00000062ff6a723e */ /* 0x080fe200020006ff */
[----:B------:R-:W-:Y:S01]  /*7200*/  HADD2.F32 R101, -RZ, R102.H0_H0 ;  /* 0x20000066ff657230 */ /* 0x000fe20000004100 */
[----:B------:R-:W-:Y:S01]  /*7210*/  F2FP.F16.E4M3.UNPACK_B R108, R98.H1 ;  /* 0x00000062ff6c723e */ /* 0x000fe200030006ff */
[----:B------:R-:W-:Y:S02]  /*7220*/  HADD2.F32 R98, -RZ, R100.H0_H0 ;  /* 0x20000064ff627230 */ /* 0x000fe40000004100 */
[C---:B------:R-:W-:Y:S01]  /*7230*/  FFMA R19, R81.reuse, R96, R19 ;  /* 0x0000006051137223 */ /* 0x040fe20000000013 */
[C---:B------:R-:W-:Y:S01]  /*7240*/  FFMA R0, R81.reuse, R97, R0 ;  /* 0x0000006151007223 */ /* 0x040fe20000000000 */
[----:B------:R-:W-:Y:S01]  /*7250*/  FFMA R2, R81, R99, R2 ;  /* 0x0000006351027223 */ /* 0x000fe20000000002 */
[----:B------:R-:W-:Y:S02]  /*7260*/  HADD2.F32 R102, -RZ, R102.H1_H1 ;  /* 0x30000066ff667230 */ /* 0x000fe40000004100 */
[C---:B------:R-:W-:Y:S01]  /*7270*/  FMUL R3, R78.reuse, R22 ;  /* 0x000000164e037220 */ /* 0x040fe20000400000 */
[----:B------:R-:W-:Y:S01]  /*7280*/  HADD2.F32 R100, -RZ, R100.H1_H1 ;  /* 0x30000064ff647230 */ /* 0x000fe20000004100 */
[----:B------:R-:W-:Y:S01]  /*7290*/  F2FP.SATFINITE.E4M3.F32.PACK_AB_MERGE_C R159, R19, R18, RZ ;  /* 0x00000012139f723e */ /* 0x000fe200048070ff */
[--C-:B------:R-:W-:Y:S02]  /*72a0*/  HADD2.F32 R105, -RZ, R106.reuse.H0_H0 ;  /* 0x2000006aff697230 */ /* 0x100fe40000004100 */
[----:B------:R-:W-:Y:S01]  /*72b0*/  FFMA R3, R81, R98, R3 ;  /* 0x0000006251037223 */ /* 0x000fe20000000003 */
[----:B------:R-:W-:Y:S01]  /*72c0*/  HADD2.F32 R106, -RZ, R106.H1_H1 ;  /* 0x3000006aff6a7230 */ /* 0x000fe20000004100 */
[----:B------:R-:W-:Y:S01]  /*72d0*/  F2FP.SATFINITE.E4M3.F32.PACK_AB_MERGE_C R159, R17, R16, R159 ;  /* 0x00000010119f723e */ /* 0x000fe2000480709f */
[----:B------:R-:W-:Y:S02]  /*72e0*/  HADD2.F32 R109, -RZ, R110.H0_H0 ;  /* 0x2000006eff6d7230 */ /* 0x000fe40000004100 */
[C---:B------:R-:W-:Y:S01]  /*72f0*/  FMUL R23, R78.reuse, R23 ;  /* 0x000000174e177220 */ /* 0x040fe20000400000 */
[--C-:B------:R-:W-:Y:S02]  /*7300*/  HADD2.F32 R103, -RZ, R104.reuse.H0_H0 ;  /* 0x20000068ff677230 */ /* 0x100fe40000004100 */
[C---:B------:R-:W-:Y:S01]  /*7310*/  FMUL R22, R78.reuse, R26 ;  /* 0x0000001a4e167220 */ /* 0x040fe20000400000 */
[----:B------:R-:W-:Y:S01]  /*7320*/  HADD2.F32 R104, -RZ, R104.H1_H1 ;  /* 0x30000068ff687230 */ /* 0x000fe20000004100 */
[----:B------:R1:W-:Y:S01]  /*7330*/  STS.128 [R168+UR43+0x2400], R156 ;  /* 0x0024009ca8007988 */ /* 0x0003e20008000c2b */
[C---:B------:R-:W-:Y:S01]  /*7340*/  FFMA R23, R81.reuse, R100, R23 ;  /* 0x0000006451177223 */ /* 0x040fe20000000017 */
[C---:B------:R-:W-:Y:S01]  /*7350*/  FFMA R20, R81.reuse, R101, R20 ;  /* 0x0000006551147223 */ /* 0x040fe20000000014 */
[C---:B------:R-:W-:Y:S01]  /*7360*/  FFMA R21, R81.reuse, R102, R21 ;  /* 0x0000006651157223 */ /* 0x040fe20000000015 */
[----:B------:R-:W-:Y:S01]  /*7370*/  FFMA R22, R81, R103, R22 ;  /* 0x0000006751167223 */ /* 0x000fe20000000016 */
[----:B------:R-:W-:Y:S01]  /*7380*/  HADD2.F32 R110, -RZ, R110.H1_H1 ;  /* 0x3000006eff6e7230 */ /* 0x000fe20000004100 */
[----:B------:R-:W-:Y:S01]  /*7390*/  F2FP.SATFINITE.E4M3.F32.PACK_AB_MERGE_C R161, R23, R3, RZ ;  /* 0x0000000317a1723e */ /* 0x000fe200048070ff */
[C---:B------:R-:W-:Y:S01]  /*73a0*/  FMUL R27, R78.reuse, R27 ;  /* 0x0000001b4e1b7220 */ /* 0x040fe20000400000 */
[--C-:B------:R-:W-:Y:S02]  /*73b0*/  HADD2.F32 R107, -RZ, R108.reuse.H0_H0 ;  /* 0x2000006cff6b7230 */ /* 0x100fe40000004100 */
[----:B------:R-:W-:Y:S01]  /*73c0*/  FMUL R26, R78, R30 ;  /* 0x0000001e4e1a7220 */ /* 0x000fe20000400000 */
[----:B------:R-:W-:Y:S01]  /*73d0*/  HADD2.F32 R108, -RZ, R108.H1_H1 ;  /* 0x3000006cff6c7230 */ /* 0x000fe20000004100 */
[----:B------:R-:W-:Y:S01]  /*73e0*/  F2FP.SATFINITE.E4M3.F32.PACK_AB_MERGE_C R160, R2, R0, R161 ;  /* 0x0000000002a0723e */ /* 0x000fe200048070a1 */
[C---:B------:R-:W-:Y:S01]  /*73f0*/  FFMA R27, R81.reuse, R104, R27 ;  /* 0x00000068511b7223 */ /* 0x040fe2000000001b */
[C---:B------:R-:W-:Y:S01]  /*7400*/  FFMA R24, R81.reuse, R105, R24 ;  /* 0x0000006951187223 */ /* 0x040fe20000000018 */
[C---:B------:R-:W-:Y:S01]  /*7410*/  FFMA R25, R81.reuse, R106, R25 ;  /* 0x0000006a51197223 */ /* 0x040fe20000000019 */
[----:B------:R-:W-:Y:S01]  /*7420*/  FFMA R26, R81, R107, R26 ;  /* 0x0000006b511a7223 */ /* 0x000fe2000000001a */
[C---:B------:R-:W-:Y:S01]  /*7430*/  FMUL R31, R78.reuse, R31 ;  /* 0x0000001f4e1f7220 */ /* 0x040fe20000400000 */
[--C-:B------:R-:W-:Y:S01]  /*7440*/  HADD2.F32 R111, -RZ, R112.reuse.H0_H0 ;  /* 0x20000070ff6f7230 */ /* 0x100fe20000004100 */
[----:B------:R-:W-:Y:S01]  /*7450*/  F2FP.SATFINITE.E4M3.F32.PACK_AB_MERGE_C R162, R27, R22, RZ ;  /* 0x000000161ba2723e */ /* 0x000fe200048070ff */
[----:B------:R-:W-:Y:S02]  /*7460*/  HADD2.F32 R112, -RZ, R112.H1_H1 ;  /* 0x30000070ff707230 */ /* 0x000fe40000004100 */
[C---:B------:R-:W-:Y:S01]  /*7470*/  FFMA R31, R81.reuse, R108, R31 ;  /* 0x0000006c511f7223 */ /* 0x040fe2000000001f */
[----:B------:R-:W-:Y:S01]  /*7480*/  FFMA R28, R81, R109, R28 ;  /* 0x0000006d511c7223 */ /* 0x000fe2000000001c */
[----:B------:R-:W-:Y:S01]  /*7490*/  F2FP.SATFINITE.E4M3.F32.PACK_AB_MERGE_C R161, R21, R20, R162 ;  /* 0x0000001415a1723e */ /* 0x000fe200048070a2 */
[----:B------:R-:W-:Y:S01]  /*74a0*/  FFMA R29, R81, R110, R29 ;  /* 0x0000006e511d7223 */ /* 0x000fe2000000001d */
[C---:B------:R-:W-:Y:S01]  /*74b0*/  FMUL R30, R78.reuse, R34 ;  /* 0x000000224e1e7220 */ /* 0x040fe20000400000 */
[----:B------:R-:W-:Y:S01]  /*74c0*/  F2FP.SATFINITE.E4M3.F32.PACK_AB_MERGE_C R163, R31, R26, RZ ;  /* 0x0000001a1fa3723e */ /* 0x000fe200048070ff */
[C---:B------:R-:W-:Y:S01]  /*74d0*/  FMUL R35, R78.reuse, R35 ;  /* 0x000000234e237220 */ /* 0x040fe20000400000 */
[--C-:B------:R-:W-:Y:S02]  /*74e0*/  HADD2.F32 R115, -RZ, R116.reuse.H0_H0 ;  /* 0x20000074ff737230 */ /* 0x100fe40000004100 */
[----:B------:R-:W-:Y:S01]  /*74f0*/  FFMA R30, R81, R111, R30 ;  /* 0x0000006f511e7223 */ /* 0x000fe2000000001e */
[----:B------:R-:W-:Y:S01]  /*7500*/  F2FP.SATFINITE.E4M3.F32.PACK_AB_MERGE_C R162, R25, R24, R163 ;  /* 0x0000001819a2723e */ /* 0x000fe200048070a3 */
[C---:B------:R-:W-:Y:S01]  /*7510*/  FFMA R35, R81.reuse, R112, R35 ;  /* 0x0000007051237223 */ /* 0x040fe20000000023 */
[C---:B------:R-:W-:Y:S01]  /*7520*/  FFMA R32, R81.reuse, R113, R32 ;  /* 0x0000007151207223 */ /* 0x040fe20000000020 */
[----:B------:R-:W-:Y:S01]  /*7530*/  FFMA R33, R81, R114, R33 ;  /* 0x0000007251217223 */ /* 0x000fe20000000021 */
[----:B------:R-:W-:Y:S02]  /*7540*/  HADD2.F32 R116, -RZ, R116.H1_H1 ;  /* 0x30000074ff747230 */ /* 0x000fe40000004100 */
        /* <DEDUP_REMOVED lines=9> */
[----:B------:R-:W-:Y:S01]  /*75e0*/  HADD2.F32 R120, -RZ, R120.H1_H1 ;  /* 0x30000078ff787230 */ /* 0x000fe20000004100 */
[----:B------:R1:W-:Y:S01]  /*75f0*/  STS.128 [R178+0x2010], R160 ;  /* 0x002010a0b2007388 */ /* 0x0003e20000000c00 */
[----:B------:R-:W-:Y:S01]  /*7600*/  F2FP.SATFINITE.E4M3.F32.PACK_AB_MERGE_C R184, R39, R34, RZ ;  /* 0x0000002227b8723e */ /* 0x000fe200048070ff */
[C---:B------:R-:W-:Y:S01]  /*7610*/  FMUL R38, R78.reuse, R42 ;  /* 0x0000002a4e267220 */ /* 0x040fe20000400000 */
[C---:B------:R-:W-:Y:S01]  /*7620*/  FMUL R43, R78.reuse, R43 ;  /* 0x0000002b4e2b7220 */ /* 0x040fe20000400000 */
[--C-:B------:R-:W-:Y:S01]  /*7630*/  HADD2.F32 R123, -RZ, R124.reuse.H0_H0 ;  /* 0x2000007cff7b7230 */ /* 0x100fe20000004100 */
[----:B------:R-:W-:Y:S01]  /*7640*/  F2FP.SATFINITE.E4M3.F32.PACK_AB_MERGE_C R184, R33, R32, R184 ;  /* 0x0000002021b8723e */ /* 0x000fe200048070b8 */
[C---:B------:R-:W-:Y:S01]  /*7650*/  FFMA R38, R81.reuse, R119, R38 ;  /* 0x0000007751267223 */ /* 0x040fe20000000026 */
        /* <DEDUP_REMOVED lines=12> */
[C---:B------:R-:W-:Y:S01]  /*7720*/  FFMA R45, R81.reuse, R126, R45 ;  /* 0x0000007e512d7223 */ /* 0x040fe2000000002d */
[----:B------:R-:W-:Y:S02]  /*7730*/  HADD2.F32 R128, -RZ, R128.H1_H1 ;  /* 0x30000080ff807230 */ /* 0x000fe40000004100 */
[C---:B------:R-:W-:Y:S01]  /*7740*/  FMUL R46, R78.reuse, R50 ;  /* 0x000000324e2e7220 */ /* 0x040fe20000400000 */
[C---:B------:R-:W-:Y:S01]  /*7750*/  FMUL R51, R78.reuse, R51 ;  /* 0x000000334e337220 */ /* 0x040fe20000400000 */
[--C-:B------:R-:W-:Y:S02]  /*7760*/  HADD2.F32 R131, -RZ, R132.reuse.H0_H0 ;  /* 0x20000084ff837230 */ /* 0x100fe40000004100 */
[C---:B------:R-:W-:Y:S01]  /*7770*/  FMUL R50, R78.reuse, R54 ;  /* 0x000000364e327220 */ /* 0x040fe20000400000 */
[C---:B------:R-:W-:Y:S01]  /*7780*/  FFMA R46, R81.reuse, R127, R46 ;  /* 0x0000007f512e7223 */ /* 0x040fe2000000002e */
[----:B------:R-:W-:Y:S02]  /*7790*/  HADD2.F32 R132, -RZ, R132.H1_H1 ;  /* 0x30000084ff847230 */ /* 0x000fe40000004100 */
[C---:B------:R-:W-:Y:S01]  /*77a0*/  FFMA R51, R81.reuse, R128, R51 ;  /* 0x0000008051337223 */ /* 0x040fe20000000033 */
[C---:B------:R-:W-:Y:S01]  /*77b0*/  FMUL R55, R78.reuse, R55 ;  /* 0x000000374e377220 */ /* 0x040fe20000400000 */
[C---:B------:R-:W-:Y:S01]  /*77c0*/  FFMA R48, R81.reuse, R129, R48 ;  /* 0x0000008151307223 */ /* 0x040fe20000000030 */
[C---:B------:R-:W-:Y:S01]  /*77d0*/  FFMA R49, R81.reuse, R130, R49 ;  /* 0x0000008251317223 */ /* 0x040fe20000000031 */
[--C-:B------:R-:W-:Y:S02]  /*77e0*/  HADD2.F32 R135, -RZ, R136.reuse.H0_H0 ;  /* 0x20000088ff877230 */ /* 0x100fe40000004100 */
[C---:B------:R-:W-:Y:S01]  /*77f0*/  FFMA R50, R81.reuse, R131, R50 ;  /* 0x0000008351327223 */ /* 0x040fe20000000032 */
[----:B------:R-:W-:Y:S02]  /*7800*/  HADD2.F32 R136, -RZ, R136.H1_H1 ;  /* 0x30000088ff887230 */ /* 0x000fe40000004100 */
[C---:B------:R-:W-:Y:S01]  /*7810*/  FMUL R54, R78.reuse, R58 ;  /* 0x0000003a4e367220 */ /* 0x040fe20000400000 */
        /* <DEDUP_REMOVED lines=16> */
[----:B------:R-:W-:Y:S01]  /*7920*/  FFMA R63, R81, R140, R63 ;  /* 0x0000008c513f7223 */ /* 0x000fe2000000003f */
[----:B------:R-:W-:Y:S01]  /*7930*/  FMUL R67, R78, R67 ;  /* 0x000000434e437220 */ /* 0x000fe20000400000 */
[----:B------:R-:W-:Y:S01]  /*7940*/  F2FP.SATFINITE.E4M3.F32.PACK_AB_MERGE_C R186, R47, R42, RZ ;  /* 0x0000002a2fba723e */ /* 0x000fe200048070ff */
[----:B------:R-:W-:Y:S01]  /*7950*/  FFMA R60, R81, R83, R60 ;  /* 0x00000053513c7223 */ /* 0x000fe2000000003c */
[----:B------:R-:W-:Y:S01]  /*7960*/  F2FP.SATFINITE.E4M3.F32.PACK_AB_MERGE_C R187, R51, R46, RZ ;  /* 0x0000002e33bb723e */ /* 0x000fe200048070ff */
[C---:B------:R-:W-:Y:S01]  /*7970*/  FFMA R61, R81.reuse, R80, R61 ;  /* 0x00000050513d7223 */ /* 0x040fe2000000003d */
[C---:B------:R-:W-:Y:S01]  /*7980*/  FFMA R62, R81.reuse, R85, R62 ;  /* 0x00000055513e7223 */ /* 0x040fe2000000003e */
[----:B------:R-:W-:Y:S01]  /*7990*/  FFMA R67, R81, R82, R67 ;  /* 0x0000005251437223 */ /* 0x000fe20000000043 */
[----:B------:R-:W-:Y:S02]  /*79a0*/  F2FP.SATFINITE.E4M3.F32.PACK_AB_MERGE_C R186, R41, R40, R186 ;  /* 0x0000002829ba723e */ /* 0x000fe400048070ba */
[----:B------:R-:W-:Y:S02]  /*79b0*/  F2FP.SATFINITE.E4M3.F32.PACK_AB_MERGE_C R187, R45, R44, R187 ;  /* 0x0000002c2dbb723e */ /* 0x000fe400048070bb */
[----:B------:R-:W-:Y:S02]  /*79c0*/  F2FP.SATFINITE.E4M3.F32.PACK_AB_MERGE_C R188, R55, R50, RZ ;  /* 0x0000003237bc723e */ /* 0x000fe400048070ff */
[----:B------:R-:W-:Y:S01]  /*79d0*/  F2FP.SATFINITE.E4M3.F32.PACK_AB_MERGE_C R189, R59, R54, RZ ;  /* 0x000000363bbd723e */ /* 0x000fe200048070ff */
[----:B------:R1:W-:Y:S01]  /*79e0*/  STS.128 [R177+0x2020], R184 ;  /* 0x002020b8b1007388 */ /* 0x0003e20000000c00 */
[----:B------:R-:W-:Y:S02]  /*79f0*/  F2FP.SATFINITE.E4M3.F32.PACK_AB_MERGE_C R190, R63, R58, RZ ;  /* 0x0000003a3fbe723e */ /* 0x000fe400048070ff */
[----:B------:R-:W-:Y:S02]  /*7a00*/  F2FP.SATFINITE.E4M3.F32.PACK_AB_MERGE_C R182, R67, R62, RZ ;  /* 0x0000003e43b6723e */ /* 0x000fe400048070ff */
[----:B------:R-:W-:Y:S02]  /*7a10*/  F2FP.SATFINITE.E4M3.F32.PACK_AB_MERGE_C R188, R49, R48, R188 ;  /* 0x0000003031bc723e */ /* 0x000fe400048070bc */
[----:B------:R-:W-:Y:S02]  /*7a20*/  F2FP.SATFINITE.E4M3.F32.PACK_AB_MERGE_C R189, R53, R52, R189 ;  /* 0x0000003435bd723e */ /* 0x000fe400048070bd */
[----:B------:R-:W-:Y:S02]  /*7a30*/  F2FP.SATFINITE.E4M3.F32.PACK_AB_MERGE_C R190, R57, R56, R190 ;  /* 0x0000003839be723e */ /* 0x000fe400048070be */
[----:B------:R-:W-:Y:S02]  /*7a40*/  F2FP.SATFINITE.E4M3.F32.PACK_AB_MERGE_C R191, R61, R60, R182 ;  /* 0x0000003c3dbf723e */ /* 0x000fe400048070b6 */
[----:B------:R-:W-:Y:S03]  /*7a50*/  IADD3 R76, PT, PT, R76, 0x1, RZ ;  /* 0x000000014c4c7810 */ /* 0x000fe60007ffe0ff */
[----:B------:R1:W-:Y:S01]  /*7a60*/  STS.128 [R176+0x2030], R188 ;  /* 0x002030bcb0007388 */ /* 0x0003e20000000c00 */
[----:B------:R-:W-:Y:S01]  /*7a70*/  @!PT LDS RZ, [RZ] ;  /* 0x00000000fffff984 */ /* 0x000fe20000000800 */
[----:B------:R-:W-:Y:S01]  /*7a80*/  @!PT LDS RZ, [RZ] ;  /* 0x00000000fffff984 */ /* 0x000fe20000000800 */
[----:B------:R-:W-:Y:S01]  /*7a90*/  @!PT LDS RZ, [RZ] ;  /* 0x00000000fffff984 */ /* 0x000fe20000000800 */
[----:B------:R-:W-:Y:S01]  /*7aa0*/  @!PT LDS RZ, [RZ] ;  /* 0x00000000fffff984 */ /* 0x000fe20000000800 */
[----:B------:R3:W-:Y:S07]  /*7ab0*/  MEMBAR.ALL.CTA ;  /* 0x0000000000007992 */ /* 0x0007ee0000008000 */
[----:B---3--:R-:W3:Y:S02]  /*7ac0*/  FENCE.VIEW.ASYNC.S ;  /* 0x00000000000073c6 */ /* 0x008ee40000000000 */
[----:B---3--:R-:W-:Y:S06]  /*7ad0*/  BAR.SYNC.DEFER_BLOCKING 0x1, 0x80 ;  /* 0x0042000000007b1d */ /* 0x008fec0000010000 */
[----:B------:R-:W-:Y:S05]  /*7ae0*/  @P0 BRA `(.L_x_124) ;  /* 0x0000000000340947 */ /* 0x000fea0003800000 */
[----:B------:R-:W-:Y:S01]  /*7af0*/  UIADD3 UR12, UPT, UPT, UR43, 0x2400, URZ ;  /* 0x000024002b0c7890 */ /* 0x000fe2000fffe0ff */
[----:B------:R-:W-:Y:S01]  /*7b00*/  R2UR UR9, R155 ;  /* 0x000000009b0972ca */ /* 0x000fe200000e0000 */
[----:B------:R-:W-:Y:S01]  /*7b10*/  UIADD3 UR10, UP0, UPT, UR46, 0x680, URZ ;  /* 0x000006802e0a7890 */ /* 0x000fe2000ff1e0ff */
[----:B------:R-:W-:Y:S01]  /*7b20*/  R2UR UR8, R165 ;  /* 0x00000000a50872ca */ /* 0x000fe200000e0000 */
[----:B------:R-:W-:Y:S02]  /*7b30*/  UMOV UR7, UR36 ;  /* 0x0000002400077c82 */ /* 0x000fe40008000000 */
[----:B------:R-:W-:Y:S01]  /*7b40*/  IMAD.U32 R179, RZ, RZ, UR12 ;  /* 0x0000000cffb37e24 */ /* 0x000fe2000f8e00ff */
[----:B------:R-:W-:Y:S04]  /*7b50*/  UIADD3.X UR11, UPT, UPT, URZ, UR47, URZ, UP0, !UPT ;  /* 0x0000002fff0b7290 */ /* 0x000fe800087fe4ff */
[----:B------:R-:W-:Y:S03]  /*7b60*/  R2UR UR4, R179 ;  /* 0x00000000b30472ca */ /* 0x000fe600000e0000 */
[----:B------:R-:W-:Y:S02]  /*7b70*/  USHF.L.U32 UR5, UR9, 0x6, URZ ;  /* 0x0000000609057899 */ /* 0x000fe400080006ff */
[----:B------:R-:W-:Y:S09]  /*7b80*/  USHF.L.U32 UR6, UR8, 0x7, URZ ;  /* 0x0000000708067899 */ /* 0x000ff200080006ff */
[----:B------:R3:W-:Y:S01]  /*7b90*/  UTMASTG.3D [UR4], [UR10] ;  /* 0x000000040a0073b5 */ /* 0x0007e20008010000 */
[----:B------:R0:W-:Y:S01]  /*7ba0*/  UTMACMDFLUSH ;  /* 0x00000000000079b7 */ /* 0x0001e20000000000 */
[----:B---3--:R-:W-:Y:S04]  /*7bb0*/  DEPBAR.LE SB0, 0x0 ;  /* 0x000080000000791a */ /* 0x008fe80000000000 */
.L_x_124:
[----:B------:R-:W-:Y:S05]  /*7bc0*/  BSYNC.RECONVERGENT B0 ;  /* 0x0000000000007941 */ /* 0x000fea0003800200 */
.L_x_123:
[----:B------:R-:W-:Y:S01]  /*7bd0*/  BAR.SYNC.DEFER_BLOCKING 0x1, 0x80 ;  /* 0x0042000000007b1d */ /* 0x000fe20000010000 */
[----:B------:R-:W-:Y:S01]  /*7be0*/  ISETP.NE.AND P2, PT, R180, RZ, PT ;  /* 0x000000ffb400720c */ /* 0x000fe20003f45270 */
[----:B------:R-:W-:Y:S01]  /*7bf0*/  IMAD.IADD R155, R75, 0x1, R143 ;  /* 0x000000014b9b7824 */ /* 0x000fe200078e028f */
[----:B------:R-:W-:Y:S01]  /*7c00*/  ISETP.NE.AND P0, PT, R181, 0x2, PT ;  /* 0x00000002b500780c */ /* 0x000fe20003f05270 */
[----:B------:R-:W-:Y:S01]  /*7c10*/  IMAD.IADD R165, R77, 0x1, R154 ;  /* 0x000000014da57824 */ /* 0x000fe200078e029a */
[----:B------:R-:W-:Y:S02]  /*7c20*/  ISETP.NE.AND P1, PT, R76, 0x4, PT ;  /* 0x000000044c00780c */ /* 0x000fe40003f25270 */
[----:B------:R-:W-:Y:S02]  /*7c30*/  SEL R3, RZ, 0x1, P0 ;  /* 0x00000001ff037807 */ /* 0x000fe40000000000 */
[----:B------:R-:W-:Y:S02]  /*7c40*/  SEL R0, RZ, 0x1, P1 ;  /* 0x00000001ff007807 */ /* 0x000fe40000800000 */
[----:B------:R-:W-:Y:S02]  /*7c50*/  LOP3.LUT R174, R174, R3, RZ, 0x3c, !PT ;  /* 0x00000003aeae7212 */ /* 0x000fe400078e3cff */
[----:B------:R-:W-:Y:S02]  /*7c60*/  LOP3.LUT R175, R175, R0, RZ, 0x3c, !PT ;  /* 0x00000000afaf7212 */ /* 0x000fe400078e3cff */
[----:B------:R-:W-:Y:S02]  /*7c70*/  @P2 R2UR UR36, R171 ;  /* 0x00000000ab2422ca */ /* 0x000fe400000e0000 */
[----:B------:R-:W-:Y:S02]  /*7c80*/  SEL R181, R181, RZ, P0 ;  /* 0x000000ffb5b57207 */ /* 0x000fe40000000000 */
[----:B------:R-:W-:Y:S01]  /*7c90*/  SEL R76, R76, RZ, P1 ;  /* 0x000000ff4c4c7207 */ /* 0x000fe20000800000 */
[----:B------:R-:W-:Y:S10]  /*7ca0*/  @P2 BRA `(.L_x_125) ;  /* 0xffffffdc00702947 */ /* 0x000ff4000383ffff */
[----:B------:R-:W-:Y:S05]  /*7cb0*/  EXIT ;  /* 0x000000000000794d */ /* 0x000fea0003800000 */
.L_x_20:
[----:B--2---:R2:W1:Y:S02]  /*7cc0*/  SYNCS.PHASECHK.TRANS64.TRYWAIT P0, [R3+URZ+0x2b0], R2 ;  /* 0x0002b002030075a7 */ /* 0x00446400080011ff */
[----:B-1----:R-:W-:Y:S05]  /*7cd0*/  @!P0 NANOSLEEP.SYNCS 0x989680 ;  /* 0x009896800000895d */ /* 0x002fea0003900000 */
[----:B------:R-:W1:Y:S02]  /*7ce0*/  @!P0 SYNCS.PHASECHK.TRANS64 P0, [R3+URZ+0x2b0], R2 ;  /* 0x0002b002030085a7 */ /* 0x000e6400080010ff */
[----:B-1----:R-:W-:Y:S05]  /*7cf0*/  @!P0 BRA `(.L_x_20) ;  /* 0xfffffffc00f08947 */ /* 0x002fea000383ffff */
[----:B------:R-:W-:Y:S05]  /*7d00*/  BRA `(.L_x_126) ;  /* 0xffffff9c00187947 */ /* 0x000fea000383ffff */
.L_x_23:
[----:B-1----:R-:W-:-:S07]  /*7d10*/  MOV R2, UR33 ;  /* 0x0000002100027c02 */ /* 0x002fce0008000f00 */
.L_x_127:
[----:B-1----:R1:W2:Y:S02]  /*7d20*/  SYNCS.PHASECHK.TRANS64.TRYWAIT P0, [R2+URZ+0x110], R5 ;  /* 0x00011005020075a7 */ /* 0x0022a400080011ff */
[----:B--2---:R-:W-:Y:S05]  /*7d30*/  @!P0 NANOSLEEP.SYNCS 0x989680 ;  /* 0x009896800000895d */ /* 0x004fea0003900000 */
[----:B------:R-:W2:Y:S02]  /*7d40*/  @!P0 SYNCS.PHASECHK.TRANS64 P0, [R2+URZ+0x110], R5 ;  /* 0x00011005020085a7 */ /* 0x000ea400080010ff */
[----:B--2---:R-:W-:Y:S05]  /*7d50*/  @!P0 BRA `(.L_x_127) ;  /* 0xfffffffc00f08947 */ /* 0x004fea000383ffff */
[----:B------:R-:W-:Y:S05]  /*7d60*/  BRA `(.L_x_22) ;  /* 0xffffff9c00687947 */ /* 0x000fea000383ffff */
.L_x_29:
[----:B-1----:R-:W-:-:S07]  /*7d70*/  MOV R2, UR17 ;  /* 0x0000001100027c02 */ /* 0x002fce0008000f00 */
.L_x_128:
[----:B-1----:R1:W2:Y:S02]  /*7d80*/  SYNCS.PHASECHK.TRANS64.TRYWAIT P0, [R2+URZ+0x110], R5 ;  /* 0x00011005020075a7 */ /* 0x0022a400080011ff */
[----:B--2---:R-:W-:Y:S05]  /*7d90*/  @!P0 NANOSLEEP.SYNCS 0x989680 ;  /* 0x009896800000895d */ /* 0x004fea0003900000 */
[----:B------:R-:W2:Y:S02]  /*7da0*/  @!P0 SYNCS.PHASECHK.TRANS64 P0, [R2+URZ+0x110], R5 ;  /* 0x00011005020085a7 */ /* 0x000ea400080010ff */
[----:B--2---:R-:W-:Y:S05]  /*7db0*/  @!P0 BRA `(.L_x_128) ;  /* 0xfffffffc00f08947 */ /* 0x004fea000383ffff */
[----:B------:R-:W-:Y:S05]  /*7dc0*/  BRA `(.L_x_28) ;  /* 0xffffffa000107947 */ /* 0x000fea000383ffff */
.L_x_33:
[----:B-1----:R1:W2:Y:S02]  /*7dd0*/  SYNCS.PHASECHK.TRANS64.TRYWAIT P0, [R2+URZ+0x240], R3 ;  /* 0x00024003020075a7 */ /* 0x0022a400080011ff */
[----:B--2---:R-:W-:Y:S05]  /*7de0*/  @!P0 NANOSLEEP.SYNCS 0x989680 ;  /* 0x009896800000895d */ /* 0x004fea0003900000 */
[----:B------:R-:W2:Y:S02]  /*7df0*/  @!P0 SYNCS.PHASECHK.TRANS64 P0, [R2+URZ+0x240], R3 ;  /* 0x00024003020085a7 */ /* 0x000ea400080010ff */
[----:B--2---:R-:W-:Y:S05]  /*7e00*/  @!P0 BRA `(.L_x_33) ;  /* 0xfffffffc00f08947 */ /* 0x004fea000383ffff */
[----:B------:R-:W-:Y:S05]  /*7e10*/  BRA `(.L_x_129) ;  /* 0xffffffa000a07947 */ /* 0x000fea000383ffff */
.L_x_37:
[----:B----4-:R-:W-:-:S07]  /*7e20*/  MOV R0, UR5 ;  /* 0x0000000500007c02 */ /* 0x010fce0008000f00 */
.L_x_130:
[----:B-1----:R1:W2:Y:S02]  /*7e30*/  SYNCS.PHASECHK.TRANS64.TRYWAIT P0, [R0+URZ], R3 ;  /* 0x00000003000075a7 */ /* 0x0022a400080011ff */
[----:B--2---:R-:W-:Y:S05]  /*7e40*/  @!P0 NANOSLEEP.SYNCS 0x989680 ;  /* 0x009896800000895d */ /* 0x004fea0003900000 */
[----:B------:R-:W2:Y:S02]  /*7e50*/  @!P0 SYNCS.PHASECHK.TRANS64 P0, [R0+URZ], R3 ;  /* 0x00000003000085a7 */ /* 0x000ea400080010ff */
[----:B--2---:R-:W-:Y:S05]  /*7e60*/  @!P0 BRA `(.L_x_130) ;  /* 0xfffffffc00f08947 */ /* 0x004fea000383ffff */
[----:B------:R-:W-:Y:S05]  /*7e70*/  BRA `(.L_x_131) ;  /* 0xffffffa800107947 */ /* 0x000fea000383ffff */
.L_x_38:
[----:B----4-:R-:W-:-:S07]  /*7e80*/  MOV R0, UR5 ;  /* 0x0000000500007c02 */ /* 0x010fce0008000f00 */
.L_x_132:
[----:B-1----:R1:W2:Y:S02]  /*7e90*/  SYNCS.PHASECHK.TRANS64.TRYWAIT P0, [R0+URZ], R3 ;  /* 0x00000003000075a7 */ /* 0x0022a400080011ff */
[----:B--2---:R-:W-:Y:S05]  /*7ea0*/  @!P0 NANOSLEEP.SYNCS 0x989680 ;  /* 0x009896800000895d */ /* 0x004fea0003900000 */
[----:B------:R-:W2:Y:S02]  /*7eb0*/  @!P0 SYNCS.PHASECHK.TRANS64 P0, [R0+URZ], R3 ;  /* 0x00000003000085a7 */ /* 0x000ea400080010ff */
[----:B--2---:R-:W-:Y:S05]  /*7ec0*/  @!P0 BRA `(.L_x_132) ;  /* 0xfffffffc00f08947 */ /* 0x004fea000383ffff */
[----:B------:R-:W-:Y:S05]  /*7ed0*/  BRA `(.L_x_133) ;  /* 0xffffffa8001c7947 */ /* 0x000fea000383ffff */
.L_x_39:
[----:B----4-:R-:W-:-:S07]  /*7ee0*/  MOV R0, UR5 ;  /* 0x0000000500007c02 */ /* 0x010fce0008000f00 */
.L_x_134:
[----:B-1----:R1:W2:Y:S02]  /*7ef0*/  SYNCS.PHASECHK.TRANS64.TRYWAIT P0, [R0+URZ], R3 ;  /* 0x00000003000075a7 */ /* 0x0022a400080011ff */
[----:B--2---:R-:W-:Y:S05]  /*7f00*/  @!P0 NANOSLEEP.SYNCS 0x989680 ;  /* 0x009896800000895d */ /* 0x004fea0003900000 */
[----:B------:R-:W2:Y:S02]  /*7f10*/  @!P0 SYNCS.PHASECHK.TRANS64 P0, [R0+URZ], R3 ;  /* 0x00000003000085a7 */ /* 0x000ea400080010ff */
[----:B--2---:R-:W-:Y:S05]  /*7f20*/  @!P0 BRA `(.L_x_134) ;  /* 0xfffffffc00f08947 */ /* 0x004fea000383ffff */
[----:B------:R-:W-:Y:S05]  /*7f30*/  BRA `(.L_x_135) ;  /* 0xffffffa800287947 */ /* 0x000fea000383ffff */
.L_x_40:
[----:B----4-:R-:W-:-:S07]  /*7f40*/  MOV R0, UR5 ;  /* 0x0000000500007c02 */ /* 0x010fce0008000f00 */
.L_x_136:
[----:B-1----:R1:W2:Y:S02]  /*7f50*/  SYNCS.PHASECHK.TRANS64.TRYWAIT P0, [R0+URZ], R3 ;  /* 0x00000003000075a7 */ /* 0x0022a400080011ff */
[----:B--2---:R-:W-:Y:S05]  /*7f60*/  @!P0 NANOSLEEP.SYNCS 0x989680 ;  /* 0x009896800000895d */ /* 0x004fea0003900000 */
[----:B------:R-:W2:Y:S02]  /*7f70*/  @!P0 SYNCS.PHASECHK.TRANS64 P0, [R0+URZ], R3 ;  /* 0x00000003000085a7 */ /* 0x000ea400080010ff */
[----:B--2---:R-:W-:Y:S05]  /*7f80*/  @!P0 BRA `(.L_x_136) ;  /* 0xfffffffc00f08947 */ /* 0x004fea000383ffff */
[----:B------:R-:W-:Y:S05]  /*7f90*/  BRA `(.L_x_137) ;  /* 0xffffffa800347947 */ /* 0x000fea000383ffff */
.L_x_41:
[----:B----4-:R-:W-:-:S07]  /*7fa0*/  MOV R0, UR5 ;  /* 0x0000000500007c02 */ /* 0x010fce0008000f00 */
.L_x_138:
[----:B-1----:R1:W2:Y:S02]  /*7fb0*/  SYNCS.PHASECHK.TRANS64.TRYWAIT P0, [R0+URZ], R3 ;  /* 0x00000003000075a7 */ /* 0x0022a400080011ff */
[----:B--2---:R-:W-:Y:S05]  /*7fc0*/  @!P0 NANOSLEEP.SYNCS 0x989680 ;  /* 0x009896800000895d */ /* 0x004fea0003900000 */
[----:B------:R-:W2:Y:S02]  /*7fd0*/  @!P0 SYNCS.PHASECHK.TRANS64 P0, [R0+URZ], R3 ;  /* 0x00000003000085a7 */ /* 0x000ea400080010ff */
[----:B--2---:R-:W-:Y:S05]  /*7fe0*/  @!P0 BRA `(.L_x_138) ;  /* 0xfffffffc00f08947 */ /* 0x004fea000383ffff */
[----:B------:R-:W-:Y:S05]  /*7ff0*/  BRA `(.L_x_139) ;  /* 0xffffffa800407947 */ /* 0x000fea000383ffff */
.L_x_42:
[----:B----4-:R-:W-:-:S07]  /*8000*/  MOV R0, UR5 ;  /* 0x0000000500007c02 */ /* 0x010fce0008000f00 */
.L_x_140:
[----:B-1----:R1:W2:Y:S02]  /*8010*/  SYNCS.PHASECHK.TRANS64.TRYWAIT P0, [R0+URZ], R3 ;  /* 0x00000003000075a7 */ /* 0x0022a400080011ff */
[----:B--2---:R-:W-:Y:S05]  /*8020*/  @!P0 NANOSLEEP.SYNCS 0x989680 ;  /* 0x009896800000895d */ /* 0x004fea0003900000 */
[----:B------:R-:W2:Y:S02]  /*8030*/  @!P0 SYNCS.PHASECHK.TRANS64 P0, [R0+URZ], R3 ;  /* 0x00000003000085a7 */ /* 0x000ea400080010ff */
[----:B--2---:R-:W-:Y:S05]  /*8040*/  @!P0 BRA `(.L_x_140) ;  /* 0xfffffffc00f08947 */ /* 0x004fea000383ffff */
[----:B------:R-:W-:Y:S05]  /*8050*/  BRA `(.L_x_141) ;  /* 0xffffffa8004c7947 */ /* 0x000fea000383ffff */
.L_x_43:
[----:B----4-:R-:W-:-:S07]  /*8060*/  MOV R0, UR5 ;  /* 0x0000000500007c02 */ /* 0x010fce0008000f00 */
.L_x_142:
[----:B-1----:R1:W2:Y:S02]  /*8070*/  SYNCS.PHASECHK.TRANS64.TRYWAIT P0, [R0+URZ], R3 ;  /* 0x00000003000075a7 */ /* 0x0022a400080011ff */
[----:B--2---:R-:W-:Y:S05]  /*8080*/  @!P0 NANOSLEEP.SYNCS 0x989680 ;  /* 0x009896800000895d */ /* 0x004fea0003900000 */
[----:B------:R-:W2:Y:S02]  /*8090*/  @!P0 SYNCS.PHASECHK.TRANS64 P0, [R0+URZ], R3 ;  /* 0x00000003000085a7 */ /* 0x000ea400080010ff */
[----:B--2---:R-:W-:Y:S05]  /*80a0*/  @!P0 BRA `(.L_x_142) ;  /* 0xfffffffc00f08947 */ /* 0x004fea000383ffff */
[----:B------:R-:W-:Y:S05]  /*80b0*/  BRA `(.L_x_143) ;  /* 0xffffffa800587947 */ /* 0x000fea000383ffff */
.L_x_44:
[----:B----4-:R-:W-:-:S07]  /*80c0*/  MOV R0, UR5 ;  /* 0x0000000500007c02 */ /* 0x010fce0008000f00 */
.L_x_144:
[----:B-1----:R1:W2:Y:S02]  /*80d0*/  SYNCS.PHASECHK.TRANS64.TRYWAIT P0, [R0+URZ], R3 ;  /* 0x00000003000075a7 */ /* 0x0022a400080011ff */
[----:B--2---:R-:W-:Y:S05]  /*80e0*/  @!P0 NANOSLEEP.SYNCS 0x989680 ;  /* 0x009896800000895d */ /* 0x004fea0003900000 */
[----:B------:R-:W2:Y:S02]  /*80f0*/  @!P0 SYNCS.PHASECHK.TRANS64 P0, [R0+URZ], R3 ;  /* 0x00000003000085a7 */ /* 0x000ea400080010ff */
[----:B--2---:R-:W-:Y:S05]  /*8100*/  @!P0 BRA `(.L_x_144) ;  /* 0xfffffffc00f08947 */ /* 0x004fea000383ffff */
[----:B------:R-:W-:Y:S05]  /*8110*/  BRA `(.L_x_145) ;  /* 0xffffffa800647947 */ /* 0x000fea000383ffff */
.L_x_45:
[----:B----4-:R-:W-:-:S07]  /*8120*/  MOV R0, UR5 ;  /* 0x0000000500007c02 */ /* 0x010fce0008000f00 */
.L_x_146:
[----:B-1----:R1:W2:Y:S02]  /*8130*/  SYNCS.PHASECHK.TRANS64.TRYWAIT P0, [R0+URZ], R3 ;  /* 0x00000003000075a7 */ /* 0x0022a400080011ff */
[----:B--2---:R-:W-:Y:S05]  /*8140*/  @!P0 NANOSLEEP.SYNCS 0x989680 ;  /* 0x009896800000895d */ /* 0x004fea0003900000 */
[----:B------:R-:W2:Y:S02]  /*8150*/  @!P0 SYNCS.PHASECHK.TRANS64 P0, [R0+URZ], R3 ;  /* 0x00000003000085a7 */ /* 0x000ea400080010ff */
[----:B--2---:R-:W-:Y:S05]  /*8160*/  @!P0 BRA `(.L_x_146) ;  /* 0xfffffffc00f08947 */ /* 0x004fea000383ffff */
[----:B------:R-:W-:Y:S05]  /*8170*/  BRA `(.L_x_147) ;  /* 0xffffffa800707947 */ /* 0x000fea000383ffff */
.L_x_46:
[----:B----4-:R-:W-:-:S07]  /*8180*/  MOV R0, UR5 ;  /* 0x0000000500007c02 */ /* 0x010fce0008000f00 */
.L_x_148:
[----:B-1----:R1:W2:Y:S02]  /*8190*/  SYNCS.PHASECHK.TRANS64.TRYWAIT P0, [R0+URZ], R3 ;  /* 0x00000003000075a7 */ /* 0x0022a400080011ff */
[----:B--2---:R-:W-:Y:S05]  /*81a0*/  @!P0 NANOSLEEP.SYNCS 0x989680 ;  /* 0x009896800000895d */ /* 0x004fea0003900000 */
[----:B------:R-:W2:Y:S02]  /*81b0*/  @!P0 SYNCS.PHASECHK.TRANS64 P0, [R0+URZ], R3 ;  /* 0x00000003000085a7 */ /* 0x000ea400080010ff */
[----:B--2---:R-:W-:Y:S05]  /*81c0*/  @!P0 BRA `(.L_x_148) ;  /* 0xfffffffc00f08947 */ /* 0x004fea000383ffff */
[----:B------:R-:W-:Y:S05]  /*81d0*/  BRA `(.L_x_149) ;  /* 0xffffffa8007c7947 */ /* 0x000fea000383ffff */
.L_x_47:
[----:B----4-:R-:W-:-:S07]  /*81e0*/  MOV R0, UR5 ;  /* 0x0000000500007c02 */ /* 0x010fce0008000f00 */
.L_x_150:
[----:B-1----:R1:W2:Y:S02]  /*81f0*/  SYNCS.PHASECHK.TRANS64.TRYWAIT P0, [R0+URZ], R3 ;  /* 0x00000003000075a7 */ /* 0x0022a400080011ff */
[----:B--2---:R-:W-:Y:S05]  /*8200*/  @!P0 NANOSLEEP.SYNCS 0x989680 ;  /* 0x009896800000895d */ /* 0x004fea0003900000 */
[----:B------:R-:W2:Y:S02]  /*8210*/  @!P0 SYNCS.PHASECHK.TRANS64 P0, [R0+URZ], R3 ;  /* 0x00000003000085a7 */ /* 0x000ea400080010ff */
[----:B--2---:R-:W-:Y:S05]  /*8220*/  @!P0 BRA `(.L_x_150) ;  /* 0xfffffffc00f08947 */ /* 0x004fea000383ffff */
[----:B------:R-:W-:Y:S05]  /*8230*/  BRA `(.L_x_151) ;  /* 0xffffffa800887947 */ /* 0x000fea000383ffff */
.L_x_48:
[----:B----4-:R-:W-:-:S07]  /*8240*/  MOV R0, UR5 ;  /* 0x0000000500007c02 */ /* 0x010fce0008000f00 */
.L_x_152:
[----:B-1----:R1:W2:Y:S02]  /*8250*/  SYNCS.PHASECHK.TRANS64.TRYWAIT P0, [R0+URZ], R3 ;  /* 0x00000003000075a7 */ /* 0x0022a400080011ff */
[----:B--2---:R-:W-:Y:S05]  /*8260*/  @!P0 NANOSLEEP.SYNCS 0x989680 ;  /* 0x009896800000895d */ /* 0x004fea0003900000 */
[----:B------:R-:W2:Y:S02]  /*8270*/  @!P0 SYNCS.PHASECHK.TRANS64 P0, [R0+URZ], R3 ;  /* 0x00000003000085a7 */ /* 0x000ea400080010ff */
[----:B--2---:R-:W-:Y:S05]  /*8280*/  @!P0 BRA `(.L_x_152) ;  /* 0xfffffffc00f08947 */ /* 0x004fea000383ffff */
[----:B------:R-:W-:Y:S05]  /*8290*/  BRA `(.L_x_153) ;  /* 0xffffffa800947947 */ /* 0x000fea000383ffff */
.L_x_49:
[----:B----4-:R-:W-:-:S07]  /*82a0*/  MOV R0, UR5 ;  /* 0x0000000500007c02 */ /* 0x010fce0008000f00 */
.L_x_154:
[----:B-1----:R1:W2:Y:S02]  /*82b0*/  SYNCS.PHASECHK.TRANS64.TRYWAIT P0, [R0+URZ], R3 ;  /* 0x00000003000075a7 */ /* 0x0022a400080011ff */
[----:B--2---:R-:W-:Y:S05]  /*82c0*/  @!P0 NANOSLEEP.SYNCS 0x989680 ;  /* 0x009896800000895d */ /* 0x004fea0003900000 */
[----:B------:R-:W2:Y:S02]  /*82d0*/  @!P0 SYNCS.PHASECHK.TRANS64 P0, [R0+URZ], R3 ;  /* 0x00000003000085a7 */ /* 0x000ea400080010ff */
[----:B--2---:R-:W-:Y:S05]  /*82e0*/  @!P0 BRA `(.L_x_154) ;  /* 0xfffffffc00f08947 */ /* 0x004fea000383ffff */
[----:B------:R-:W-:Y:S05]  /*82f0*/  BRA `(.L_x_155) ;  /* 0xffffffa800a07947 */ /* 0x000fea000383ffff */
.L_x_50:
[----:B----4-:R-:W-:-:S07]  /*8300*/  MOV R0, UR5 ;  /* 0x0000000500007c02 */ /* 0x010fce0008000f00 */
.L_x_156:
[----:B-1----:R1:W2:Y:S02]  /*8310*/  SYNCS.PHASECHK.TRANS64.TRYWAIT P0, [R0+URZ], R3 ;  /* 0x00000003000075a7 */ /* 0x0022a400080011ff */
[----:B--2---:R-:W-:Y:S05]  /*8320*/  @!P0 NANOSLEEP.SYNCS 0x989680 ;  /* 0x009896800000895d */ /* 0x004fea0003900000 */
[----:B------:R-:W2:Y:S02]  /*8330*/  @!P0 SYNCS.PHASECHK.TRANS64 P0, [R0+URZ], R3 ;  /* 0x00000003000085a7 */ /* 0x000ea400080010ff */
[----:B--2---:R-:W-:Y:S05]  /*8340*/  @!P0 BRA `(.L_x_156) ;  /* 0xfffffffc00f08947 */ /* 0x004fea000383ffff */
[----:B------:R-:W-:Y:S05]  /*8350*/  BRA `(.L_x_157) ;  /* 0xffffffa800ac7947 */ /* 0x000fea000383ffff */
.L_x_51:
[----:B----4-:R-:W-:-:S07]  /*8360*/  MOV R0, UR5 ;  /* 0x0000000500007c02 */ /* 0x010fce0008000f00 */
.L_x_158:
[----:B-1----:R1:W2:Y:S02]  /*8370*/  SYNCS.PHASECHK.TRANS64.TRYWAIT P0, [R0+URZ], R3 ;  /* 0x00000003000075a7 */ /* 0x0022a400080011ff */
[----:B--2---:R-:W-:Y:S05]  /*8380*/  @!P0 NANOSLEEP.SYNCS 0x989680 ;  /* 0x009896800000895d */ /* 0x004fea0003900000 */
[----:B------:R-:W2:Y:S02]  /*8390*/  @!P0 SYNCS.PHASECHK.TRANS64 P0, [R0+URZ], R3 ;  /* 0x00000003000085a7 */ /* 0x000ea400080010ff */
[----:B--2---:R-:W-:Y:S05]  /*83a0*/  @!P0 BRA `(.L_x_158) ;  /* 0xfffffffc00f08947 */ /* 0x004fea000383ffff */
[----:B------:R-:W-:Y:S05]  /*83b0*/  BRA `(.L_x_159) ;  /* 0xffffffa800b87947 */ /* 0x000fea000383ffff */
.L_x_52:
[----:B----4-:R-:W-:-:S07]  /*83c0*/  MOV R0, UR5 ;  /* 0x0000000500007c02 */ /* 0x010fce0008000f00 */
.L_x_160:
[----:B-1----:R1:W2:Y:S02]  /*83d0*/  SYNCS.PHASECHK.TRANS64.TRYWAIT P0, [R0+URZ], R3 ;  /* 0x00000003000075a7 */ /* 0x0022a400080011ff */
[----:B--2---:R-:W-:Y:S05]  /*83e0*/  @!P0 NANOSLEEP.SYNCS 0x989680 ;  /* 0x009896800000895d */ /* 0x004fea0003900000 */
[----:B------:R-:W2:Y:S02]  /*83f0*/  @!P0 SYNCS.PHASECHK.TRANS64 P0, [R0+URZ], R3 ;  /* 0x00000003000085a7 */ /* 0x000ea400080010ff */
[----:B--2---:R-:W-:Y:S05]  /*8400*/  @!P0 BRA `(.L_x_160) ;  /* 0xfffffffc00f08947 */ /* 0x004fea000383ffff */
[----:B------:R-:W-:Y:S05]  /*8410*/  BRA `(.L_x_161) ;  /* 0xffffffa800c47947 */ /* 0x000fea000383ffff */
.L_x_53:
[----:B----4-:R-:W-:-:S07]  /*8420*/  MOV R0, UR5 ;  /* 0x0000000500007c02 */ /* 0x010fce0008000f00 */
.L_x_162:
[----:B-1----:R1:W2:Y:S02]  /*8430*/  SYNCS.PHASECHK.TRANS64.TRYWAIT P0, [R0+URZ], R3 ;  /* 0x00000003000075a7 */ /* 0x0022a400080011ff */
[----:B--2---:R-:W-:Y:S05]  /*8440*/  @!P0 NANOSLEEP.SYNCS 0x989680 ;  /* 0x009896800000895d */ /* 0x004fea0003900000 */
[----:B------:R-:W2:Y:S02]  /*8450*/  @!P0 SYNCS.PHASECHK.TRANS64 P0, [R0+URZ], R3 ;  /* 0x00000003000085a7 */ /* 0x000ea400080010ff */
[----:B--2---:R-:W-:Y:S05]  /*8460*/  @!P0 BRA `(.L_x_162) ;  /* 0xfffffffc00f08947 */ /* 0x004fea000383ffff */
[----:B------:R-:W-:Y:S05]  /*8470*/  BRA `(.L_x_163) ;  /* 0xffffffa800d07947 */ /* 0x000fea000383ffff */
.L_x_54:
[----:B----4-:R-:W-:-:S07]  /*8480*/  MOV R0, UR5 ;  /* 0x0000000500007c02 */ /* 0x010fce0008000f00 */
.L_x_164:
[----:B-1----:R1:W2:Y:S02]  /*8490*/  SYNCS.PHASECHK.TRANS64.TRYWAIT P0, [R0+URZ], R3 ;  /* 0x00000003000075a7 */ /* 0x0022a400080011ff */
[----:B--2---:R-:W-:Y:S05]  /*84a0*/  @!P0 NANOSLEEP.SYNCS 0x989680 ;  /* 0x009896800000895d */ /* 0x004fea0003900000 */
[----:B------:R-:W2:Y:S02]  /*84b0*/  @!P0 SYNCS.PHASECHK.TRANS64 P0, [R0+URZ], R3 ;  /* 0x00000003000085a7 */ /* 0x000ea400080010ff */
[----:B--2---:R-:W-:Y:S05]  /*84c0*/  @!P0 BRA `(.L_x_164) ;  /* 0xfffffffc00f08947 */ /* 0x004fea000383ffff */
[----:B------:R-:W-:Y:S05]  /*84d0*/  BRA `(.L_x_165) ;  /* 0xffffffa800dc7947 */ /* 0x000fea000383ffff */
.L_x_55:
[----:B----4-:R-:W-:-:S07]  /*84e0*/  MOV R0, UR5 ;  /* 0x0000000500007c02 */ /* 0x010fce0008000f00 */
.L_x_166:
[----:B-1----:R1:W2:Y:S02]  /*84f0*/  SYNCS.PHASECHK.TRANS64.TRYWAIT P0, [R0+URZ], R3 ;  /* 0x00000003000075a7 */ /* 0x0022a400080011ff */
[----:B--2---:R-:W-:Y:S05]  /*8500*/  @!P0 NANOSLEEP.SYNCS 0x989680 ;  /* 0x009896800000895d */ /* 0x004fea0003900000 */
[----:B------:R-:W2:Y:S02]  /*8510*/  @!P0 SYNCS.PHASECHK.TRANS64 P0, [R0+URZ], R3 ;  /* 0x00000003000085a7 */ /* 0x000ea400080010ff */
[----:B--2---:R-:W-:Y:S05]  /*8520*/  @!P0 BRA `(.L_x_166) ;  /* 0xfffffffc00f08947 */ /* 0x004fea000383ffff */
[----:B------:R-:W-:Y:S05]  /*8530*/  BRA `(.L_x_167) ;  /* 0xffffffa800e87947 */ /* 0x000fea000383ffff */
.L_x_56:
[----:B----4-:R-:W-:-:S07]  /*8540*/  MOV R0, UR5 ;  /* 0x0000000500007c02 */ /* 0x010fce0008000f00 */
.L_x_168:
[----:B-1----:R1:W2:Y:S02]  /*8550*/  SYNCS.PHASECHK.TRANS64.TRYWAIT P0, [R0+URZ], R3 ;  /* 0x00000003000075a7 */ /* 0x0022a400080011ff */
[----:B--2---:R-:W-:Y:S05]  /*8560*/  @!P0 NANOSLEEP.SYNCS 0x989680 ;  /* 0x009896800000895d */ /* 0x004fea0003900000 */
[----:B------:R-:W2:Y:S02]  /*8570*/  @!P0 SYNCS.PHASECHK.TRANS64 P0, [R0+URZ], R3 ;  /* 0x00000003000085a7 */ /* 0x000ea400080010ff */
[----:B--2---:R-:W-:Y:S05]  /*8580*/  @!P0 BRA `(.L_x_168) ;  /* 0xfffffffc00f08947 */ /* 0x004fea000383ffff */
[----:B------:R-:W-:Y:S05]  /*8590*/  BRA `(.L_x_169) ;  /* 0xffffffa800f47947 */ /* 0x000fea000383ffff */
.L_x_57:
[----:B----4-:R-:W-:-:S07]  /*85a0*/  MOV R0, UR5 ;  /* 0x0000000500007c02 */ /* 0x010fce0008000f00 */
.L_x_170:
[----:B-1----:R1:W2:Y:S02]  /*85b0*/  SYNCS.PHASECHK.TRANS64.TRYWAIT P0, [R0+URZ], R3 ;  /* 0x00000003000075a7 */ /* 0x0022a400080011ff */
[----:B--2---:R-:W-:Y:S05]  /*85c0*/  @!P0 NANOSLEEP.SYNCS 0x989680 ;  /* 0x009896800000895d */ /* 0x004fea0003900000 */
[----:B------:R-:W2:Y:S02]  /*85d0*/  @!P0 SYNCS.PHASECHK.TRANS64 P0, [R0+URZ], R3 ;  /* 0x00000003000085a7 */ /* 0x000ea400080010ff */
[----:B--2---:R-:W-:Y:S05]  /*85e0*/  @!P0 BRA `(.L_x_170) ;  /* 0xfffffffc00f08947 */ /* 0x004fea000383ffff */
[----:B------:R-:W-:Y:S05]  /*85f0*/  BRA `(.L_x_171) ;  /* 0xffffffac00007947 */ /* 0x000fea000383ffff */
.L_x_58:
[----:B----4-:R-:W-:-:S07]  /*8600*/  MOV R0, UR5 ;  /* 0x0000000500007c02 */ /* 0x010fce0008000f00 */
.L_x_172:
[----:B-1----:R1:W2:Y:S02]  /*8610*/  SYNCS.PHASECHK.TRANS64.TRYWAIT P0, [R0+URZ], R3 ;  /* 0x00000003000075a7 */ /* 0x0022a400080011ff */
[----:B--2---:R-:W-:Y:S05]  /*8620*/  @!P0 NANOSLEEP.SYNCS 0x989680 ;  /* 0x009896800000895d */ /* 0x004fea0003900000 */
[----:B------:R-:W2:Y:S02]  /*8630*/  @!P0 SYNCS.PHASECHK.TRANS64 P0, [R0+URZ], R3 ;  /* 0x00000003000085a7 */ /* 0x000ea400080010ff */
[----:B--2---:R-:W-:Y:S05]  /*8640*/  @!P0 BRA `(.L_x_172) ;  /* 0xfffffffc00f08947 */ /* 0x004fea000383ffff */
[----:B------:R-:W-:Y:S05]  /*8650*/  BRA `(.L_x_173) ;  /* 0xffffffac000c7947 */ /* 0x000fea000383ffff */
.L_x_59:
[----:B----4-:R-:W-:-:S07]  /*8660*/  MOV R0, UR5 ;  /* 0x0000000500007c02 */ /* 0x010fce0008000f00 */
.L_x_174:
[----:B-1----:R1:W2:Y:S02]  /*8670*/  SYNCS.PHASECHK.TRANS64.TRYWAIT P0, [R0+URZ], R3 ;  /* 0x00000003000075a7 */ /* 0x0022a400080011ff */
[----:B--2---:R-:W-:Y:S05]  /*8680*/  @!P0 NANOSLEEP.SYNCS 0x989680 ;  /* 0x009896800000895d */ /* 0x004fea0003900000 */
[----:B------:R-:W2:Y:S02]  /*8690*/  @!P0 SYNCS.PHASECHK.TRANS64 P0, [R0+URZ], R3 ;  /* 0x00000003000085a7 */ /* 0x000ea400080010ff */
[----:B--2---:R-:W-:Y:S05]  /*86a0*/  @!P0 BRA `(.L_x_174) ;  /* 0xfffffffc00f08947 */ /* 0x004fea000383ffff */
[----:B------:R-:W-:Y:S05]  /*86b0*/  BRA `(.L_x_175) ;  /* 0xffffffac00187947 */ /* 0x000fea000383ffff */
.L_x_60:
[----:B----4-:R-:W-:-:S07]  /*86c0*/  MOV R0, UR5 ;  /* 0x0000000500007c02 */ /* 0x010fce0008000f00 */
.L_x_176:
[----:B-1----:R1:W2:Y:S02]  /*86d0*/  SYNCS.PHASECHK.TRANS64.TRYWAIT P0, [R0+URZ], R3 ;  /* 0x00000003000075a7 */ /* 0x0022a400080011ff */
[----:B--2---:R-:W-:Y:S05]  /*86e0*/  @!P0 NANOSLEEP.SYNCS 0x989680 ;  /* 0x009896800000895d */ /* 0x004fea0003900000 */
[----:B------:R-:W2:Y:S02]  /*86f0*/  @!P0 SYNCS.PHASECHK.TRANS64 P0, [R0+URZ], R3 ;  /* 0x00000003000085a7 */ /* 0x000ea400080010ff */
[----:B--2---:R-:W-:Y:S05]  /*8700*/  @!P0 BRA `(.L_x_176) ;  /* 0xfffffffc00f08947 */ /* 0x004fea000383ffff */
[----:B------:R-:W-:Y:S05]  /*8710*/  BRA `(.L_x_177) ;  /* 0xffffffac00247947 */ /* 0x000fea000383ffff */
.L_x_61:
[----:B----4-:R-:W-:-:S07]  /*8720*/  MOV R0, UR5 ;  /* 0x0000000500007c02 */ /* 0x010fce0008000f00 */
.L_x_178:
[----:B-1----:R1:W2:Y:S02]  /*8730*/  SYNCS.PHASECHK.TRANS64.TRYWAIT P0, [R0+URZ], R3 ;  /* 0x00000003000075a7 */ /* 0x0022a400080011ff */
[----:B--2---:R-:W-:Y:S05]  /*8740*/  @!P0 NANOSLEEP.SYNCS 0x989680 ;  /* 0x009896800000895d */ /* 0x004fea0003900000 */
[----:B------:R-:W2:Y:S02]  /*8750*/  @!P0 SYNCS.PHASECHK.TRANS64 P0, [R0+URZ], R3 ;  /* 0x00000003000085a7 */ /* 0x000ea400080010ff */
[----:B--2---:R-:W-:Y:S05]  /*8760*/  @!P0 BRA `(.L_x_178) ;  /* 0xfffffffc00f08947 */ /* 0x004fea000383ffff */
[----:B------:R-:W-:Y:S05]  /*8770*/  BRA `(.L_x_179) ;  /* 0xffffffac00307947 */ /* 0x000fea000383ffff */
.L_x_62:
[----:B----4-:R-:W-:-:S07]  /*8780*/  MOV R0, UR5 ;  /* 0x0000000500007c02 */ /* 0x010fce0008000f00 */
.L_x_180:
[----:B-1----:R1:W2:Y:S02]  /*8790*/  SYNCS.PHASECHK.TRANS64.TRYWAIT P0, [R0+URZ], R3 ;  /* 0x00000003000075a7 */ /* 0x0022a400080011ff */
[----:B--2---:R-:W-:Y:S05]  /*87a0*/  @!P0 NANOSLEEP.SYNCS 0x989680 ;  /* 0x009896800000895d */ /* 0x004fea0003900000 */
[----:B------:R-:W2:Y:S02]  /*87b0*/  @!P0 SYNCS.PHASECHK.TRANS64 P0, [R0+URZ], R3 ;  /* 0x00000003000085a7 */ /* 0x000ea400080010ff */
[----:B--2---:R-:W-:Y:S05]  /*87c0*/  @!P0 BRA `(.L_x_180) ;  /* 0xfffffffc00f08947 */ /* 0x004fea000383ffff */
[----:B------:R-:W-:Y:S05]  /*87d0*/  BRA `(.L_x_181) ;  /* 0xffffffac003c7947 */ /* 0x000fea000383ffff */
.L_x_63:
[----:B----4-:R-:W-:-:S07]  /*87e0*/  MOV R0, UR5 ;  /* 0x0000000500007c02 */ /* 0x010fce0008000f00 */
.L_x_182:
[----:B-1----:R1:W2:Y:S02]  /*87f0*/  SYNCS.PHASECHK.TRANS64.TRYWAIT P0, [R0+URZ], R3 ;  /* 0x00000003000075a7 */ /* 0x0022a400080011ff */
[----:B--2---:R-:W-:Y:S05]  /*8800*/  @!P0 NANOSLEEP.SYNCS 0x989680 ;  /* 0x009896800000895d */ /* 0x004fea0003900000 */
[----:B------:R-:W2:Y:S02]  /*8810*/  @!P0 SYNCS.PHASECHK.TRANS64 P0, [R0+URZ], R3 ;  /* 0x00000003000085a7 */ /* 0x000ea400080010ff */
[----:B--2---:R-:W-:Y:S05]  /*8820*/  @!P0 BRA `(.L_x_182) ;  /* 0xfffffffc00f08947 */ /* 0x004fea000383ffff */
[----:B------:R-:W-:Y:S05]  /*8830*/  BRA `(.L_x_183) ;  /* 0xffffffac00487947 */ /* 0x000fea000383ffff */
.L_x_64:
[----:B----4-:R-:W-:-:S07]  /*8840*/  MOV R0, UR5 ;  /* 0x0000000500007c02 */ /* 0x010fce0008000f00 */
.L_x_184:
[----:B-1----:R1:W2:Y:S02]  /*8850*/  SYNCS.PHASECHK.TRANS64.TRYWAIT P0, [R0+URZ], R3 ;  /* 0x00000003000075a7 */ /* 0x0022a400080011ff */
[----:B--2---:R-:W-:Y:S05]  /*8860*/  @!P0 NANOSLEEP.SYNCS 0x989680 ;  /* 0x009896800000895d */ /* 0x004fea0003900000 */
[----:B------:R-:W2:Y:S02]  /*8870*/  @!P0 SYNCS.PHASECHK.TRANS64 P0, [R0+URZ], R3 ;  /* 0x00000003000085a7 */ /* 0x000ea400080010ff */
[----:B--2---:R-:W-:Y:S05]  /*8880*/  @!P0 BRA `(.L_x_184) ;  /* 0xfffffffc00f08947 */ /* 0x004fea000383ffff */
[----:B------:R-:W-:Y:S05]  /*8890*/  BRA `(.L_x_185) ;  /* 0xffffffac00547947 */ /* 0x000fea000383ffff */
.L_x_65:
[----:B----4-:R-:W-:-:S07]  /*88a0*/  MOV R0, UR5 ;  /* 0x0000000500007c02 */ /* 0x010fce0008000f00 */
.L_x_186:
[----:B-1----:R1:W2:Y:S02]  /*88b0*/  SYNCS.PHASECHK.TRANS64.TRYWAIT P0, [R0+URZ], R3 ;  /* 0x00000003000075a7 */ /* 0x0022a400080011ff */
[----:B--2---:R-:W-:Y:S05]  /*88c0*/  @!P0 NANOSLEEP.SYNCS 0x989680 ;  /* 0x009896800000895d */ /* 0x004fea0003900000 */
[----:B------:R-:W2:Y:S02]  /*88d0*/  @!P0 SYNCS.PHASECHK.TRANS64 P0, [R0+URZ], R3 ;  /* 0x00000003000085a7 */ /* 0x000ea400080010ff */
[----:B--2---:R-:W-:Y:S05]  /*88e0*/  @!P0 BRA `(.L_x_186) ;  /* 0xfffffffc00f08947 */ /* 0x004fea000383ffff */
[----:B------:R-:W-:Y:S05]  /*88f0*/  BRA `(.L_x_187) ;  /* 0xffffffac00607947 */ /* 0x000fea000383ffff */
.L_x_66:
[----:B----4-:R-:W-:-:S07]  /*8900*/  MOV R0, UR5 ;  /* 0x0000000500007c02 */ /* 0x010fce0008000f00 */
.L_x_188:
[----:B-1----:R1:W2:Y:S02]  /*8910*/  SYNCS.PHASECHK.TRANS64.TRYWAIT P0, [R0+URZ], R3 ;  /* 0x00000003000075a7 */ /* 0x0022a400080011ff */
[----:B--2---:R-:W-:Y:S05]  /*8920*/  @!P0 NANOSLEEP.SYNCS 0x989680 ;  /* 0x009896800000895d */ /* 0x004fea0003900000 */
[----:B------:R-:W2:Y:S02]  /*8930*/  @!P0 SYNCS.PHASECHK.TRANS64 P0, [R0+URZ], R3 ;  /* 0x00000003000085a7 */ /* 0x000ea400080010ff */
[----:B--2---:R-:W-:Y:S05]  /*8940*/  @!P0 BRA `(.L_x_188) ;  /* 0xfffffffc00f08947 */ /* 0x004fea000383ffff */
[----:B------:R-:W-:Y:S05]  /*8950*/  BRA `(.L_x_189) ;  /* 0xffffffac006c7947 */ /* 0x000fea000383ffff */
.L_x_67:
[----:B----4-:R-:W-:-:S07]  /*8960*/  MOV R0, UR5 ;  /* 0x0000000500007c02 */ /* 0x010fce0008000f00 */
.L_x_190:
[----:B-1----:R1:W2:Y:S02]  /*8970*/  SYNCS.PHASECHK.TRANS64.TRYWAIT P0, [R0+URZ], R3 ;  /* 0x00000003000075a7 */ /* 0x0022a400080011ff */
[----:B--2---:R-:W-:Y:S05]  /*8980*/  @!P0 NANOSLEEP.SYNCS 0x989680 ;  /* 0x009896800000895d */ /* 0x004fea0003900000 */
[----:B------:R-:W2:Y:S02]  /*8990*/  @!P0 SYNCS.PHASECHK.TRANS64 P0, [R0+URZ], R3 ;  /* 0x00000003000085a7 */ /* 0x000ea400080010ff */
[----:B--2---:R-:W-:Y:S05]  /*89a0*/  @!P0 BRA `(.L_x_190) ;  /* 0xfffffffc00f08947 */ /* 0x004fea000383ffff */
[----:B------:R-:W-:Y:S05]  /*89b0*/  BRA `(.L_x_191) ;  /* 0xffffffac00787947 */ /* 0x000fea000383ffff */
.L_x_68:
[----:B----4-:R-:W-:-:S07]  /*89c0*/  MOV R0, UR5 ;  /* 0x0000000500007c02 */ /* 0x010fce0008000f00 */
.L_x_192:
[----:B-1----:R1:W2:Y:S02]  /*89d0*/  SYNCS.PHASECHK.TRANS64.TRYWAIT P0, [R0+URZ], R3 ;  /* 0x00000003000075a7 */ /* 0x0022a400080011ff */
[----:B--2---:R-:W-:Y:S05]  /*89e0*/  @!P0 NANOSLEEP.SYNCS 0x989680 ;  /* 0x009896800000895d */ /* 0x004fea0003900000 */
[----:B------:R-:W2:Y:S02]  /*89f0*/  @!P0 SYNCS.PHASECHK.TRANS64 P0, [R0+URZ], R3 ;  /* 0x00000003000085a7 */ /* 0x000ea400080010ff */
[----:B--2---:R-:W-:Y:S05]  /*8a00*/  @!P0 BRA `(.L_x_192) ;  /* 0xfffffffc00f08947 */ /* 0x004fea000383ffff */
[----:B------:R-:W-:Y:S05]  /*8a10*/  BRA `(.L_x_193) ;  /* 0xffffffac00847947 */ /* 0x000fea000383ffff */
.L_x_69:
[----:B----4-:R-:W-:-:S07]  /*8a20*/  MOV R0, UR5 ;  /* 0x0000000500007c02 */ /* 0x010fce0008000f00 */
.L_x_194:
[----:B-1----:R1:W2:Y:S02]  /*8a30*/  SYNCS.PHASECHK.TRANS64.TRYWAIT P0, [R0+URZ], R3 ;  /* 0x00000003000075a7 */ /* 0x0022a400080011ff */
[----:B--2---:R-:W-:Y:S05]  /*8a40*/  @!P0 NANOSLEEP.SYNCS 0x989680 ;  /* 0x009896800000895d */ /* 0x004fea0003900000 */
[----:B------:R-:W2:Y:S02]  /*8a50*/  @!P0 SYNCS.PHASECHK.TRANS64 P0, [R0+URZ], R3 ;  /* 0x00000003000085a7 */ /* 0x000ea400080010ff */
[----:B--2---:R-:W-:Y:S05]  /*8a60*/  @!P0 BRA `(.L_x_194) ;  /* 0xfffffffc00f08947 */ /* 0x004fea000383ffff */
[----:B------:R-:W-:Y:S05]  /*8a70*/  BRA `(.L_x_195) ;  /* 0xffffffac00907947 */ /* 0x000fea000383ffff */
.L_x_72:
[----:B-1----:R1:W2:Y:S02]  /*8a80*/  SYNCS.PHASECHK.TRANS64.TRYWAIT P0, [R0+URZ+0x2a0], R5 ;  /* 0x0002a005000075a7 */ /* 0x0022a400080011ff */
[----:B--2---:R-:W-:Y:S05]  /*8a90*/  @!P0 NANOSLEEP.SYNCS 0x989680 ;  /* 0x009896800000895d */ /* 0x004fea0003900000 */
[----:B------:R-:W2:Y:S02]  /*8aa0*/  @!P0 SYNCS.PHASECHK.TRANS64 P0, [R0+URZ+0x2a0], R5 ;  /* 0x0002a005000085a7 */ /* 0x000ea400080010ff */
[----:B--2---:R-:W-:Y:S05]  /*8ab0*/  @!P0 BRA `(.L_x_72) ;  /* 0xfffffffc00f08947 */ /* 0x004fea000383ffff */
[----:B------:R-:W-:Y:S05]  /*8ac0*/  BRA `(.L_x_196) ;  /* 0xffffffac00ec7947 */ /* 0x000fea000383ffff */
.L_x_73:
[----:B------:R-:W-:-:S07]  /*8ad0*/  MOV R0, UR5 ;  /* 0x0000000500007c02 */ /* 0x000fce0008000f00 */
.L_x_197:
[----:B-1----:R1:W2:Y:S02]  /*8ae0*/  SYNCS.PHASECHK.TRANS64.TRYWAIT P0, [R0+URZ+0x250], R5 ;  /* 0x00025005000075a7 */ /* 0x0022a400080011ff */
[----:B--2---:R-:W-:Y:S05]  /*8af0*/  @!P0 NANOSLEEP.SYNCS 0x989680 ;  /* 0x009896800000895d */ /* 0x004fea0003900000 */
[----:B------:R-:W2:Y:S02]  /*8b00*/  @!P0 SYNCS.PHASECHK.TRANS64 P0, [R0+URZ+0x250], R5 ;  /* 0x00025005000085a7 */ /* 0x000ea400080010ff */
[----:B--2---:R-:W-:Y:S05]  /*8b10*/  @!P0 BRA `(.L_x_197) ;  /* 0xfffffffc00f08947 */ /* 0x004fea000383ffff */
[----:B------:R-:W-:Y:S05]  /*8b20*/  BRA `(.L_x_198) ;  /* 0xffffffac00fc7947 */ /* 0x000fea000383ffff */
.L_x_74:
[----:B-1----:R1:W2:Y:S02]  /*8b30*/  SYNCS.PHASECHK.TRANS64.TRYWAIT P1, [R0+URZ+0x240], R5 ;  /* 0x00024005000075a7 */ /* 0x0022a400080211ff */
[----:B--2---:R-:W-:Y:S05]  /*8b40*/  @!P1 NANOSLEEP.SYNCS 0x989680 ;  /* 0x009896800000995d */ /* 0x004fea0003900000 */
[----:B------:R-:W2:Y:S02]  /*8b50*/  @!P1 SYNCS.PHASECHK.TRANS64 P1, [R0+URZ+0x240], R5 ;  /* 0x00024005000095a7 */ /* 0x000ea400080210ff */
[----:B--2---:R-:W-:Y:S05]  /*8b60*/  @!P1 BRA `(.L_x_74) ;  /* 0xfffffffc00f09947 */ /* 0x004fea000383ffff */
[----:B------:R-:W-:Y:S05]  /*8b70*/  BRA `(.L_x_199) ;  /* 0xffffffb0002c7947 */ /* 0x000fea000383ffff */
.L_x_77:
[----:B------:R-:W-:-:S07]  /*8b80*/  MOV R0, UR5 ;  /* 0x0000000500007c02 */ /* 0x000fce0008000f00 */
.L_x_200:
[----:B-1----:R1:W2:Y:S02]  /*8b90*/  SYNCS.PHASECHK.TRANS64.TRYWAIT P0, [R0+URZ+0x250], R3 ;  /* 0x00025003000075a7 */ /* 0x0022a400080011ff */
[----:B--2---:R-:W-:Y:S05]  /*8ba0*/  @!P0 NANOSLEEP.SYNCS 0x989680 ;  /* 0x009896800000895d */ /* 0x004fea0003900000 */
[----:B------:R-:W2:Y:S02]  /*8bb0*/  @!P0 SYNCS.PHASECHK.TRANS64 P0, [R0+URZ+0x250], R3 ;  /* 0x00025003000085a7 */ /* 0x000ea400080010ff */
[----:B--2---:R-:W-:Y:S05]  /*8bc0*/  @!P0 BRA `(.L_x_200) ;  /* 0xfffffffc00f08947 */ /* 0x004fea000383ffff */
[----:B------:R-:W-:Y:S05]  /*8bd0*/  BRA `(.L_x_76) ;  /* 0xffffffb000807947 */ /* 0x000fea000383ffff */
.L_x_84:
[----:B-1----:R1:W2:Y:S02]  /*8be0*/  SYNCS.PHASECHK.TRANS64.TRYWAIT P1, [R0+URZ+0x240], R5 ;  /* 0x00024005000075a7 */ /* 0x0022a400080211ff */
[----:B--2---:R-:W-:Y:S05]  /*8bf0*/  @!P1 NANOSLEEP.SYNCS 0x989680 ;  /* 0x009896800000995d */ /* 0x004fea0003900000 */
[----:B------:R-:W2:Y:S02]  /*8c00*/  @!P1 SYNCS.PHASECHK.TRANS64 P1, [R0+URZ+0x240], R5 ;  /* 0x00024005000095a7 */ /* 0x000ea400080210ff */
[----:B--2---:R-:W-:Y:S05]  /*8c10*/  @!P1 BRA `(.L_x_84) ;  /* 0xfffffffc00f09947 */ /* 0x004fea000383ffff */
[----:B------:R-:W-:Y:S05]  /*8c20*/  BRA `(.L_x_201) ;  /* 0xffffffb400d07947 */ /* 0x000fea000383ffff */
.L_x_85:
[----:B------:R-:W-:-:S07]  /*8c30*/  MOV R3, UR9 ;  /* 0x0000000900037c02 */ /* 0x000fce0008000f00 */
.L_x_202:
[----:B-1----:R1:W2:Y:S02]  /*8c40*/  SYNCS.PHASECHK.TRANS64.TRYWAIT P0, [R3+URZ+0x280], R0 ;  /* 0x00028000030075a7 */ /* 0x0022a400080011ff */
[----:B--2---:R-:W-:Y:S05]  /*8c50*/  @!P0 NANOSLEEP.SYNCS 0x989680 ;  /* 0x009896800000895d */ /* 0x004fea0003900000 */
[----:B------:R-:W2:Y:S02]  /*8c60*/  @!P0 SYNCS.PHASECHK.TRANS64 P0, [R3+URZ+0x280], R0 ;  /* 0x00028000030085a7 */ /* 0x000ea400080010ff */
[----:B--2---:R-:W-:Y:S05]  /*8c70*/  @!P0 BRA `(.L_x_202) ;  /* 0xfffffffc00f08947 */ /* 0x004fea000383ffff */
[----:B------:R-:W-:Y:S05]  /*8c80*/  BRA `(.L_x_203) ;  /* 0xffffffb800047947 */ /* 0x000fea000383ffff */
.L_x_88:
[----:B------:R-:W-:Y:S07]  /*8c90*/  MOV R0, UR7 ;  /* 0x0000000700007c02 */ /* 0x000fee0008000f00 */
.L_x_204:
[----:B-1----:R1:W2:Y:S02]  /*8ca0*/  SYNCS.PHASECHK.TRANS64.TRYWAIT P0, [R0+URZ], R3 ;  /* 0x00000003000075a7 */ /* 0x0022a400080011ff */
[----:B--2---:R-:W-:Y:S05]  /*8cb0*/  @!P0 NANOSLEEP.SYNCS 0x989680 ;  /* 0x009896800000895d */ /* 0x004fea0003900000 */
[----:B------:R-:W2:Y:S02]  /*8cc0*/  @!P0 SYNCS.PHASECHK.TRANS64 P0, [R0+URZ], R3 ;  /* 0x00000003000085a7 */ /* 0x000ea400080010ff */
[----:B--2---:R-:W-:Y:S05]  /*8cd0*/  @!P0 BRA `(.L_x_204) ;  /* 0xfffffffc00f08947 */ /* 0x004fea000383ffff */
[----:B------:R-:W-:Y:S05]  /*8ce0*/  BRA `(.L_x_87) ;  /* 0xffffffb800247947 */ /* 0x000fea000383ffff */
.L_x_91:
[----:B------:R-:W-:-:S07]  /*8cf0*/  MOV R0, UR5 ;  /* 0x0000000500007c02 */ /* 0x000fce0008000f00 */
.L_x_205:
[----:B--2---:R2:W3:Y:S02]  /*8d00*/  SYNCS.PHASECHK.TRANS64.TRYWAIT P0, [R0+URZ], R3 ;  /* 0x00000003000075a7 */ /* 0x0044e400080011ff */
[----:B---3--:R-:W-:Y:S05]  /*8d10*/  @!P0 NANOSLEEP.SYNCS 0x989680 ;  /* 0x009896800000895d */ /* 0x008fea0003900000 */
[----:B------:R-:W3:Y:S02]  /*8d20*/  @!P0 SYNCS.PHASECHK.TRANS64 P0, [R0+URZ], R3 ;  /* 0x00000003000085a7 */ /* 0x000ee400080010ff */
[----:B---3--:R-:W-:Y:S05]  /*8d30*/  @!P0 BRA `(.L_x_205) ;  /* 0xfffffffc00f08947 */ /* 0x008fea000383ffff */
[----:B------:R-:W-:Y:S05]  /*8d40*/  BRA `(.L_x_206) ;  /* 0xffffffb800cc7947 */ /* 0x000fea000383ffff */
.L_x_92:
[----:B------:R-:W-:-:S07]  /*8d50*/  MOV R0, UR5 ;  /* 0x0000000500007c02 */ /* 0x000fce0008000f00 */
.L_x_207:
[----:B--2---:R2:W3:Y:S02]  /*8d60*/  SYNCS.PHASECHK.TRANS64.TRYWAIT P0, [R0+URZ], R3 ;  /* 0x00000003000075a7 */ /* 0x0044e400080011ff */
[----:B---3--:R-:W-:Y:S05]  /*8d70*/  @!P0 NANOSLEEP.SYNCS 0x989680 ;  /* 0x009896800000895d */ /* 0x008fea0003900000 */
[----:B------:R-:W3:Y:S02]  /*8d80*/  @!P0 SYNCS.PHASECHK.TRANS64 P0, [R0+URZ], R3 ;  /* 0x00000003000085a7 */ /* 0x000ee400080010ff */
[----:B---3--:R-:W-:Y:S05]  /*8d90*/  @!P0 BRA `(.L_x_207) ;  /* 0xfffffffc00f08947 */ /* 0x008fea000383ffff */
[----:B------:R-:W-:Y:S05]  /*8da0*/  BRA `(.L_x_208) ;  /* 0xffffffb800d87947 */ /* 0x000fea000383ffff */
.L_x_93:
[----:B------:R-:W-:-:S07]  /*8db0*/  MOV R0, UR5 ;  /* 0x0000000500007c02 */ /* 0x000fce0008000f00 */
.L_x_209:
[----:B--2---:R2:W3:Y:S02]  /*8dc0*/  SYNCS.PHASECHK.TRANS64.TRYWAIT P0, [R0+URZ], R3 ;  /* 0x00000003000075a7 */ /* 0x0044e400080011ff */
[----:B---3--:R-:W-:Y:S05]  /*8dd0*/  @!P0 NANOSLEEP.SYNCS 0x989680 ;  /* 0x009896800000895d */ /* 0x008fea0003900000 */
[----:B------:R-:W3:Y:S02]  /*8de0*/  @!P0 SYNCS.PHASECHK.TRANS64 P0, [R0+URZ], R3 ;  /* 0x00000003000085a7 */ /* 0x000ee400080010ff */
[----:B---3--:R-:W-:Y:S05]  /*8df0*/  @!P0 BRA `(.L_x_209) ;  /* 0xfffffffc00f08947 */ /* 0x008fea000383ffff */
[----:B------:R-:W-:Y:S05]  /*8e00*/  BRA `(.L_x_210) ;  /* 0xffffffb800e47947 */ /* 0x000fea000383ffff */
.L_x_94:
[----:B------:R-:W-:-:S07]  /*8e10*/  MOV R0, UR7 ;  /* 0x0000000700007c02 */ /* 0x000fce0008000f00 */
.L_x_211:
[----:B--2---:R2:W3:Y:S02]  /*8e20*/  SYNCS.PHASECHK.TRANS64.TRYWAIT P0, [R0+URZ], R3 ;  /* 0x00000003000075a7 */ /* 0x0044e400080011ff */
[----:B---3--:R-:W-:Y:S05]  /*8e30*/  @!P0 NANOSLEEP.SYNCS 0x989680 ;  /* 0x009896800000895d */ /* 0x008fea0003900000 */
[----:B------:R-:W3:Y:S02]  /*8e40*/  @!P0 SYNCS.PHASECHK.TRANS64 P0, [R0+URZ], R3 ;  /* 0x00000003000085a7 */ /* 0x000ee400080010ff */
[----:B---3--:R-:W-:Y:S05]  /*8e50*/  @!P0 BRA `(.L_x_211) ;  /* 0xfffffffc00f08947 */ /* 0x008fea000383ffff */
[----:B------:R-:W-:Y:S05]  /*8e60*/  BRA `(.L_x_212) ;  /* 0xffffffb800f07947 */ /* 0x000fea000383ffff */
.L_x_99:
[----:B---3--:R3:W1:Y:S02]  /*8e70*/  SYNCS.PHASECHK.TRANS64.TRYWAIT P0, [R0+URZ+0x240], R3 ;  /* 0x00024003000075a7 */ /* 0x00866400080011ff */
[----:B-1----:R-:W-:Y:S05]  /*8e80*/  @!P0 NANOSLEEP.SYNCS 0x989680 ;  /* 0x009896800000895d */ /* 0x002fea0003900000 */
[----:B------:R-:W1:Y:S02]  /*8e90*/  @!P0 SYNCS.PHASECHK.TRANS64 P0, [R0+URZ+0x240], R3 ;  /* 0x00024003000085a7 */ /* 0x000e6400080010ff */
[----:B-1----:R-:W-:Y:S05]  /*8ea0*/  @!P0 BRA `(.L_x_99) ;  /* 0xfffffffc00f08947 */ /* 0x002fea000383ffff */
[----:B------:R-:W-:Y:S05]  /*8eb0*/  BRA `(.L_x_213) ;  /* 0xffffffbc00ec7947 */ /* 0x000fea000383ffff */
.L_x_102:
[----:B------:R-:W-:Y:S07]  /*8ec0*/  MOV R0, UR6 ;  /* 0x0000000600007c02 */ /* 0x000fee0008000f00 */
.L_x_214:
[----:B-1----:R1:W3:Y:S02]  /*8ed0*/  SYNCS.PHASECHK.TRANS64.TRYWAIT P0, [R0+URZ+0x238], R3 ;  /* 0x00023803000075a7 */ /* 0x0022e400080011ff */
[----:B---3--:R-:W-:Y:S05]  /*8ee0*/  @!P0 NANOSLEEP.SYNCS 0x989680 ;  /* 0x009896800000895d */ /* 0x008fea0003900000 */
[----:B------:R-:W3:Y:S02]  /*8ef0*/  @!P0 SYNCS.PHASECHK.TRANS64 P0, [R0+URZ+0x238], R3 ;  /* 0x00023803000085a7 */ /* 0x000ee400080010ff */
[----:B---3--:R-:W-:Y:S05]  /*8f00*/  @!P0 BRA `(.L_x_214) ;  /* 0xfffffffc00f08947 */ /* 0x008fea000383ffff */
[----:B------:R-:W-:Y:S05]  /*8f10*/  BRA `(.L_x_101) ;  /* 0xffffffc000d87947 */ /* 0x000fea000383ffff */
.L_x_105:
[----:B------:R-:W-:Y:S07]  /*8f20*/  MOV R3, UR6 ;  /* 0x0000000600037c02 */ /* 0x000fee0008000f00 */
.L_x_215:
[----:B-1----:R1:W2:Y:S02]  /*8f30*/  SYNCS.PHASECHK.TRANS64.TRYWAIT P2, [R3+URZ+0x228], R26 ;  /* 0x0002281a030075a7 */ /* 0x0022a400080411ff */
[----:B--2---:R-:W-:Y:S05]  /*8f40*/  @!P2 NANOSLEEP.SYNCS 0x989680 ;  /* 0x009896800000a95d */ /* 0x004fea0003900000 */
[----:B------:R-:W2:Y:S02]  /*8f50*/  @!P2 SYNCS.PHASECHK.TRANS64 P2, [R3+URZ+0x228], R26 ;  /* 0x0002281a0300a5a7 */ /* 0x000ea400080410ff */
[----:B--2---:R-:W-:Y:S05]  /*8f60*/  @!P2 BRA `(.L_x_215) ;  /* 0xfffffffc00f0a947 */ /* 0x004fea000383ffff */
[----:B------:R-:W-:Y:S05]  /*8f70*/  BRA `(.L_x_216) ;  /* 0xffffffc4006c7947 */ /* 0x000fea000383ffff */
.L_x_108:
[----:B--2---:R2:W4:Y:S02]  /*8f80*/  SYNCS.PHASECHK.TRANS64.TRYWAIT P0, [R0+URZ+0x240], R3 ;  /* 0x00024003000075a7 */ /* 0x00452400080011ff */
[----:B----4-:R-:W-:Y:S05]  /*8f90*/  @!P0 NANOSLEEP.SYNCS 0x989680 ;  /* 0x009896800000895d */ /* 0x010fea0003900000 */
[----:B------:R-:W4:Y:S02]  /*8fa0*/  @!P0 SYNCS.PHASECHK.TRANS64 P0, [R0+URZ+0x240], R3 ;  /* 0x00024003000085a7 */ /* 0x000f2400080010ff */
[----:B----4-:R-:W-:Y:S05]  /*8fb0*/  @!P0 BRA `(.L_x_108) ;  /* 0xfffffffc00f08947 */ /* 0x010fea000383ffff */
[----:B------:R-:W-:Y:S05]  /*8fc0*/  BRA `(.L_x_217) ;  /* 0xffffffc800bc7947 */ /* 0x000fea000383ffff */
.L_x_119:
[----:B-1----:R-:W-:Y:S04]  /*8fd0*/  MOV R0, UR43 ;  /* 0x0000002b00007c02 */ /* 0x002fe80008000f00 */
[----:B------:R1:W2:Y:S03]  /*8fe0*/  SYNCS.PHASECHK.TRANS64.TRYWAIT P1, [R0+URZ+0x220], R3 ;  /* 0x00022003000075a7 */ /* 0x0002a600080211ff */
[----:B--2---:R-:W-:Y:S05]  /*8ff0*/  @!P1 NANOSLEEP.SYNCS 0x989680 ;  /* 0x009896800000995d */ /* 0x004fea0003900000 */
[----:B------:R-:W2:Y:S02]  /*9000*/  @!P1 SYNCS.PHASECHK.TRANS64 P1, [R0+URZ+0x220], R3 ;  /* 0x00022003000095a7 */ /* 0x000ea400080210ff */
[----:B--2---:R-:W-:Y:S05]  /*9010*/  @!P1 BRA `(.L_x_119) ;  /* 0xfffffffc00ec9947 */ /* 0x004fea000383ffff */
[----:B------:R-:W-:Y:S05]  /*9020*/  BRA `(.L_x_118) ;  /* 0xffffffd400b87947 */ /* 0x000fea000383ffff */
.L_x_121:
[----:B------:R1:W1:Y:S02]  /*9030*/  SYNCS.PHASECHK.TRANS64.TRYWAIT P1, [R156+URZ+0x260], R5 ;  /* 0x000260059c0075a7 */ /* 0x00026400080211ff */
[----:B-1----:R-:W-:Y:S05]  /*9040*/  @!P1 NANOSLEEP.SYNCS 0x989680 ;  /* 0x009896800000995d */ /* 0x002fea0003900000 */
[----:B------:R-:W1:Y:S02]  /*9050*/  @!P1 SYNCS.PHASECHK.TRANS64 P1, [R156+URZ+0x260], R5 ;  /* 0x000260059c0095a7 */ /* 0x000e6400080210ff */
[----:B-1----:R-:W-:Y:S05]  /*9060*/  @!P1 BRA `(.L_x_121) ;  /* 0xfffffffc00f09947 */ /* 0x002fea000383ffff */
[----:B------:R-:W-:Y:S05]  /*9070*/  BRA `(.L_x_120) ;  /* 0xffffffd400fc7947 */ /* 0x000fea000383ffff */
        .weak           $__internal_0_$__cuda_sm10x_tcgen05_guardrail_trap_col_being_dealloced_not_returned_by_alloc
        .type           $__internal_0_$__cuda_sm10x_tcgen05_guardrail_trap_col_being_dealloced_not_returned_by_alloc,@function
        .size           $__internal_0_$__cuda_sm10x_tcgen05_guardrail_trap_col_being_dealloced_not_returned_by_alloc,($__internal_1_$__cuda_sm10x_tcgen05_guardrail_trap_phase_invalid_during_alloc - $__internal_0_$__cuda_sm10x_tcgen05_guardrail_trap_col_being_dealloced_not_returned_by_alloc)
$__internal_0_$__cuda_sm10x_tcgen05_guardrail_trap_col_being_dealloced_not_returned_by_alloc:
[----:B------:R-:W-:Y:S05]  /*9080*/  BPT.TRAP 0x1 ;  /* 0x000000040000795c */ /* 0x000fea0000300000 */
[----:B------:R-:W-:-:S04]  /*9090*/  HFMA2 R3, -RZ, RZ, 0, 0 ;  /* 0x00000000ff037431 */ /* 0x000fc800000001ff */
[----:B------:R-:W-:Y:S05]  /*90a0*/  RET.REL.NODEC R2 `(_ZN7cutlass13device_kernelINS_4gemm6kernel13GemmUniversalIN4cute5tupleIJiiiiEEENS1_10collective13CollectiveMmaINS1_35MainloopSm100TmaUmmaWarpSpecializedILi34ELi2ELi4ENS5_IJNS4_1CILi1EEESB_SB_EEEEENS5_IJNSA_ILi128EEENSA_ILi64EEENSA_ILi32EEEEEENS_12float_e4m3_tENS5_IJSB_llEEENS_12float_e5m2_tESJ_NS4_8TiledMMAINS4_8MMA_AtomIJNS4_10MMA_TraitsINS4_19SM100_MMA_F8F6F4_SSEJSI_SK_fSE_SF_NS4_17integral_constantINS4_4UMMA5MajorELSR_1EEESS_NSP_INSQ_7ScaleInELST_0EEESU_EEEEEENS4_6LayoutISC_NS5_IJNSA_ILi0EEESY_SY_EEEEENS5_IJNS4_10UnderscoreES11_S11_EEEEENS4_13SM90_TMA_LOADENS4_14ComposedLayoutINS4_7SwizzleILi3ELi4ELi3EEENS4_18smem_ptr_flag_bitsILi8EEENSX_INS5_IJSE_NSA_ILi8EEEEEENS5_IJSB_SE_EEEEEEEvNS4_8identityES14_NS15_INS16_ILi2ELi4ELi3EEES19_NSX_INS5_IJSF_S1A_EEENS5_IJSB_SF_EEEEEEEvS1F_EENS_8epilogue10collective18CollectiveEpilogueINS1M_23Sm100TmaWarpSpecializedILi1ELi1ELi64ELb0ELb0EEEJSH_NS5_IJNSX_ISE_SB_EENSX_ISF_SB_EEEEESI_NS5_IJlSB_lEEESI_S1U_NS1M_6fusion15FusionCallbacksIS1Q_NS1V_17LinearCombinationISI_fSI_fLNS_15FloatRoundStyleE2EEESH_S1T_JEEENS4_5SM1004TMEM4LOAD26SM100_TMEM_LOAD_32dp32b64xES14_NS15_IS1G_S19_NSX_INS5_IJS1A_SF_EEENS5_IJSF_SB_EEEEEEENS4_39AutoVectorizingCopyWithAssumedAlignmentILi128EEENS4_14SM90_TMA_STOREES28_S2A_S2A_EEEvvEEEEvNT_6ParamsE) ;  /* 0xffffff6c02d47950 */ /* 0x000fea0003c3ffff */
        .weak           $__internal_1_$__cuda_sm10x_tcgen05_guardrail_trap_phase_invalid_during_alloc
        .type           $__internal_1_$__cuda_sm10x_tcgen05_guardrail_trap_phase_invalid_during_alloc,@function
        .size           $__internal_1_$__cuda_sm10x_tcgen05_guardrail_trap_phase_invalid_during_alloc,($__internal_2_$__cuda_sm10x_tcgen05_guardrail_trap_unallocated_columns_being_dealloced - $__internal_1_$__cuda_sm10x_tcgen05_guardrail_trap_phase_invalid_during_alloc)
$__internal_1_$__cuda_sm10x_tcgen05_guardrail_trap_phase_invalid_during_alloc:
[----:B------:R-:W-:Y:S05]  /*90b0*/  BPT.TRAP 0x1 ;  /* 0x000000040000795c */ /* 0x000fea0000300000 */
[----:B------:R-:W-:-:S04]  /*90c0*/  MOV R3, 0x0 ;  /* 0x0000000000037802 */ /* 0x000fc80000000f00 */
[----:B------:R-:W-:Y:S05]  /*90d0*/  RET.REL.NODEC R2 `(_ZN7cutlass13device_kernelINS_4gemm6kernel13GemmUniversalIN4cute5tupleIJiiiiEEENS1_10collective13CollectiveMmaINS1_35MainloopSm100TmaUmmaWarpSpecializedILi34ELi2ELi4ENS5_IJNS4_1CILi1EEESB_SB_EEEEENS5_IJNSA_ILi128EEENSA_ILi64EEENSA_ILi32EEEEEENS_12float_e4m3_tENS5_IJSB_llEEENS_12float_e5m2_tESJ_NS4_8TiledMMAINS4_8MMA_AtomIJNS4_10MMA_TraitsINS4_19SM100_MMA_F8F6F4_SSEJSI_SK_fSE_SF_NS4_17integral_constantINS4_4UMMA5MajorELSR_1EEESS_NSP_INSQ_7ScaleInELST_0EEESU_EEEEEENS4_6LayoutISC_NS5_IJNSA_ILi0EEESY_SY_EEEEENS5_IJNS4_10UnderscoreES11_S11_EEEEENS4_13SM90_TMA_LOADENS4_14ComposedLayoutINS4_7SwizzleILi3ELi4ELi3EEENS4_18smem_ptr_flag_bitsILi8EEENSX_INS5_IJSE_NSA_ILi8EEEEEENS5_IJSB_SE_EEEEEEEvNS4_8identityES14_NS15_INS16_ILi2ELi4ELi3EEES19_NSX_INS5_IJSF_S1A_EEENS5_IJSB_SF_EEEEEEEvS1F_EENS_8epilogue10collective18CollectiveEpilogueINS1M_23Sm100TmaWarpSpecializedILi1ELi1ELi64ELb0ELb0EEEJSH_NS5_IJNSX_ISE_SB_EENSX_ISF_SB_EEEEESI_NS5_IJlSB_lEEESI_S1U_NS1M_6fusion15FusionCallbacksIS1Q_NS1V_17LinearCombinationISI_fSI_fLNS_15FloatRoundStyleE2EEESH_S1T_JEEENS4_5SM1004TMEM4LOAD26SM100_TMEM_LOAD_32dp32b64xES14_NS15_IS1G_S19_NSX_INS5_IJS1A_SF_EEENS5_IJSF_SB_EEEEEEENS4_39AutoVectorizingCopyWithAssumedAlignmentILi128EEENS4_14SM90_TMA_STOREES28_S2A_S2A_EEEvvEEEEvNT_6ParamsE) ;  /* 0xffffff6c02c87950 */ /* 0x000fea0003c3ffff */
        .weak           $__internal_2_$__cuda_sm10x_tcgen05_guardrail_trap_unallocated_columns_being_dealloced
        .type           $__internal_2_$__cuda_sm10x_tcgen05_guardrail_trap_unallocated_columns_being_dealloced,@function
        .size           $__internal_2_$__cuda_sm10x_tcgen05_guardrail_trap_unallocated_columns_being_dealloced,(.L_x_219 - $__internal_2_$__cuda_sm10x_tcgen05_guardrail_trap_unallocated_columns_being_dealloced)
$__internal_2_$__cuda_sm10x_tcgen05_guardrail_trap_unallocated_columns_being_dealloced:
[----:B------:R-:W-:Y:S05]  /*90e0*/  BPT.TRAP 0x1 ;  /* 0x000000040000795c */ /* 0x000fea0000300000 */
[----:B------:R-:W-:-:S04]  /*90f0*/  HFMA2 R3, -RZ, RZ, 0, 0 ;  /* 0x00000000ff037431 */ /* 0x000fc800000001ff */
[----:B------:R-:W-:Y:S05]  /*9100*/  RET.REL.NODEC R2 `(_ZN7cutlass13device_kernelINS_4gemm6kernel13GemmUniversalIN4cute5tupleIJiiiiEEENS1_10collective13CollectiveMmaINS1_35MainloopSm100TmaUmmaWarpSpecializedILi34ELi2ELi4ENS5_IJNS4_1CILi1EEESB_SB_EEEEENS5_IJNSA_ILi128EEENSA_ILi64EEENSA_ILi32EEEEEENS_12float_e4m3_tENS5_IJSB_llEEENS_12float_e5m2_tESJ_NS4_8TiledMMAINS4_8MMA_AtomIJNS4_10MMA_TraitsINS4_19SM100_MMA_F8F6F4_SSEJSI_SK_fSE_SF_NS4_17integral_constantINS4_4UMMA5MajorELSR_1EEESS_NSP_INSQ_7ScaleInELST_0EEESU_EEEEEENS4_6LayoutISC_NS5_IJNSA_ILi0EEESY_SY_EEEEENS5_IJNS4_10UnderscoreES11_S11_EEEEENS4_13SM90_TMA_LOADENS4_14ComposedLayoutINS4_7SwizzleILi3ELi4ELi3EEENS4_18smem_ptr_flag_bitsILi8EEENSX_INS5_IJSE_NSA_ILi8EEEEEENS5_IJSB_SE_EEEEEEEvNS4_8identityES14_NS15_INS16_ILi2ELi4ELi3EEES19_NSX_INS5_IJSF_S1A_EEENS5_IJSB_SF_EEEEEEEvS1F_EENS_8epilogue10collective18CollectiveEpilogueINS1M_23Sm100TmaWarpSpecializedILi1ELi1ELi64ELb0ELb0EEEJSH_NS5_IJNSX_ISE_SB_EENSX_ISF_SB_EEEEESI_NS5_IJlSB_lEEESI_S1U_NS1M_6fusion15FusionCallbacksIS1Q_NS1V_17LinearCombinationISI_fSI_fLNS_15FloatRoundStyleE2EEESH_S1T_JEEENS4_5SM1004TMEM4LOAD26SM100_TMEM_LOAD_32dp32b64xES14_NS15_IS1G_S19_NSX_INS5_IJS1A_SF_EEENS5_IJSF_SB_EEEEEEENS4_39AutoVectorizingCopyWithAssumedAlignmentILi128EEENS4_14SM90_TMA_STOREES28_S2A_S2A_EEEvvEEEEvNT_6ParamsE) ;  /* 0xffffff6c02bc7950 */ /* 0x000fea0003c3ffff */
.L_x_218:
[----:B------:R-:W-:-:S00]  /*9110*/  BRA `(.L_x_218) ;  /* 0xfffffffc00fc7947 */ /* 0x000fc0000383ffff */
[----:B------:R-:W-:-:S00]  /*9120*/  NOP ;  /* 0x0000000000007918 */ /* 0x000fc00000000000 */
        /* <DEDUP_REMOVED lines=13> */
.L_x_219:


//--------------------- .nv.global.init           --------------------------
	.section	.nv.global.init,"aw",@progbits
.nv.global.init:
	.type		$str$27,@object
	.size		$str$27,($str$28 - $str$27)
$str$27:
        /*0000*/ 	.byte	0x28, 0x61, 0x64, 0x64, 0x72, 0x65, 0x73, 0x73, 0x20, 0x26, 0x20, 0x6d, 0x61, 0x73, 0x6b, 0x29
        /*0010*/ 	.byte	0x20, 0x3d, 0x3d, 0x20, 0x30, 0x00
	.type		$str$28,@object
	.size		$str$28,($str$26 - $str$28)
$str$28:
        /*0016*/ 	.byte	0x2f, 0x74, 0x6d, 0x70, 0x2f, 0x63, 0x75, 0x74, 0x6c, 0x61, 0x73, 0x73, 0x5f, 0x73, 0x77, 0x65
        /*0026*/ 	.byte	0x65, 0x70, 0x5f, 0x73, 0x72, 0x63, 0x2f, 0x69, 0x6e, 0x63, 0x6c, 0x75, 0x64, 0x65, 0x2f, 0x63
        /*0036*/ 	.byte	0x75, 0x74, 0x65, 0x2f, 0x70, 0x6f, 0x69, 0x6e, 0x74, 0x65, 0x72, 0x5f, 0x66, 0x6c, 0x61, 0x67
        /*0046*/ 	.byte	0x67, 0x65, 0x64, 0x2e, 0x68, 0x70, 0x70, 0x00
	.type		$str$26,@object
	.size		$str$26,($str$25 - $str$26)
$str$26:
        /*004e*/ 	.byte	0x2f, 0x74, 0x6d, 0x70, 0x2f, 0x63, 0x75, 0x74, 0x6c, 0x61, 0x73, 0x73, 0x5f, 0x73, 0x77, 0x65
        /*005e*/ 	.byte	0x65, 0x70, 0x5f, 0x73, 0x72, 0x63, 0x2f, 0x69, 0x6e, 0x63, 0x6c, 0x75, 0x64, 0x65, 0x2f, 0x63
        /*006e*/ 	.byte	0x75, 0x74, 0x65, 0x2f, 0x61, 0x74, 0x6f, 0x6d, 0x2f, 0x63, 0x6f, 0x70, 0x79, 0x5f, 0x74, 0x72
        /*007e*/ 	.byte	0x61, 0x69, 0x74, 0x73, 0x5f, 0x73, 0x6d, 0x31, 0x30, 0x30, 0x2e, 0x68, 0x70, 0x70, 0x00
	.type		$str$25,@object
	.size		$str$25,(__unnamed_1 - $str$25)
$str$25:
        /*008d*/ 	.byte	0x28, 0x28, 0x75, 0x69, 0x6e, 0x74, 0x33, 0x32, 0x5f, 0x74, 0x28, 0x74, 0x68, 0x72, 0x65, 0x61
        /*009d*/ 	.byte	0x64, 0x49, 0x64, 0x78, 0x2e, 0x78, 0x29, 0x20, 0x2f, 0x20, 0x33, 0x32, 0x29, 0x20, 0x25, 0x20
        /*00ad*/ 	.byte	0x34, 0x29, 0x20, 0x3d, 0x3d, 0x20, 0x28, 0x28, 0x28, 0x74, 0x6d, 0x65, 0x6d, 0x5f, 0x61, 0x64
        /*00bd*/ 	.byte	0x64, 0x72, 0x20, 0x3e, 0x3e, 0x20, 0x31, 0x36, 0x29, 0x20, 0x2f, 0x20, 0x33, 0x32, 0x29, 0x20
        /*00cd*/ 	.byte	0x25, 0x20, 0x34, 0x29, 0x00
	.type		__unnamed_1,@object
	.size		__unnamed_1,(__unnamed_2 - __unnamed_1)
__unnamed_1:
        /*00d2*/ 	.byte	0x61, 0x75, 0x74, 0x6f, 0x20, 0x63, 0x75, 0x74, 0x65, 0x3a, 0x3a, 0x61, 0x73, 0x5f, 0x70, 0x6f
        /* <DEDUP_REMOVED lines=24> */
        /*0262*/ 	.byte	0x43, 0x3c, 0x38, 0x31, 0x39, 0x32, 0x3e, 0x3e, 0x3e, 0x3e, 0x5d, 0x00
	.type		__unnamed_2,@object
	.size		__unnamed_2,(.L_2 - __unnamed_2)
__unnamed_2:
        /* <DEDUP_REMOVED lines=42> */
        /*050e*/ 	.byte	0x3e, 0x3e, 0x3e, 0x3e, 0x5d, 0x00
.L_2:


//--------------------- .nv.shared._ZN7cutlass13device_kernelINS_4gemm6kernel13GemmUniversalIN4cute5tupleIJiiiiEEENS1_10collective13CollectiveMmaINS1_35MainloopSm100TmaUmmaWarpSpecializedILi34ELi2ELi4ENS5_IJNS4_1CILi1EEESB_SB_EEEEENS5_IJNSA_ILi128EEENSA_ILi64EEENSA_ILi32EEEEEENS_12float_e4m3_tENS5_IJSB_llEEENS_12float_e5m2_tESJ_NS4_8TiledMMAINS4_8MMA_AtomIJNS4_10MMA_TraitsINS4_19SM100_MMA_F8F6F4_SSEJSI_SK_fSE_SF_NS4_17integral_constantINS4_4UMMA5MajorELSR_1EEESS_NSP_INSQ_7ScaleInELST_0EEESU_EEEEEENS4_6LayoutISC_NS5_IJNSA_ILi0EEESY_SY_EEEEENS5_IJNS4_10UnderscoreES11_S11_EEEEENS4_13SM90_TMA_LOADENS4_14ComposedLayoutINS4_7SwizzleILi3ELi4ELi3EEENS4_18smem_ptr_flag_bitsILi8EEENSX_INS5_IJSE_NSA_ILi8EEEEEENS5_IJSB_SE_EEEEEEEvNS4_8identityES14_NS15_INS16_ILi2ELi4ELi3EEES19_NSX_INS5_IJSF_S1A_EEENS5_IJSB_SF_EEEEEEEvS1F_EENS_8epilogue10collective18CollectiveEpilogueINS1M_23Sm100TmaWarpSpecializedILi1ELi1ELi64ELb0ELb0EEEJSH_NS5_IJNSX_ISE_SB_EENSX_ISF_SB_EEEEESI_NS5_IJlSB_lEEESI_S1U_NS1M_6fusion15FusionCallbacksIS1Q_NS1V_17LinearCombinationISI_fSI_fLNS_15FloatRoundStyleE2EEESH_S1T_JEEENS4_5SM1004TMEM4LOAD26SM100_TMEM_LOAD_32dp32b64xES14_NS15_IS1G_S19_NSX_INS5_IJS1A_SF_EEENS5_IJSF_SB_EEEEEEENS4_39AutoVectorizingCopyWithAssumedAlignmentILi128EEENS4_14SM90_TMA_STOREES28_S2A_S2A_EEEvvEEEEvNT_6ParamsE --------------------------
	.section	.nv.shared._ZN7cutlass13device_kernelINS_4gemm6kernel13GemmUniversalIN4cute5tupleIJiiiiEEENS1_10collective13CollectiveMmaINS1_35MainloopSm100TmaUmmaWarpSpecializedILi34ELi2ELi4ENS5_IJNS4_1CILi1EEESB_SB_EEEEENS5_IJNSA_ILi128EEENSA_ILi64EEENSA_ILi32EEEEEENS_12float_e4m3_tENS5_IJSB_llEEENS_12float_e5m2_tESJ_NS4_8TiledMMAINS4_8MMA_AtomIJNS4_10MMA_TraitsINS4_19SM100_MMA_F8F6F4_SSEJSI_SK_fSE_SF_NS4_17integral_constantINS4_4UMMA5MajorELSR_1EEESS_NSP_INSQ_7ScaleInELST_0EEESU_EEEEEENS4_6LayoutISC_NS5_IJNSA_ILi0EEESY_SY_EEEEENS5_IJNS4_10UnderscoreES11_S11_EEEEENS4_13SM90_TMA_LOADENS4_14ComposedLayoutINS4_7SwizzleILi3ELi4ELi3EEENS4_18smem_ptr_flag_bitsILi8EEENSX_INS5_IJSE_NSA_ILi8EEEEEENS5_IJSB_SE_EEEEEEEvNS4_8identityES14_NS15_INS16_ILi2ELi4ELi3EEES19_NSX_INS5_IJSF_S1A_EEENS5_IJSB_SF_EEEEEEEvS1F_EENS_8epilogue10collective18CollectiveEpilogueINS1M_23Sm100TmaWarpSpecializedILi1ELi1ELi64ELb0ELb0EEEJSH_NS5_IJNSX_ISE_SB_EENSX_ISF_SB_EEEEESI_NS5_IJlSB_lEEESI_S1U_NS1M_6fusion15FusionCallbacksIS1Q_NS1V_17LinearCombinationISI_fSI_fLNS_15FloatRoundStyleE2EEESH_S1T_JEEENS4_5SM1004TMEM4LOAD26SM100_TMEM_LOAD_32dp32b64xES14_NS15_IS1G_S19_NSX_INS5_IJS1A_SF_EEENS5_IJSF_SB_EEEEEEENS4_39AutoVectorizingCopyWithAssumedAlignmentILi128EEENS4_14SM90_TMA_STOREES28_S2A_S2A_EEEvvEEEEvNT_6ParamsE,"aw",@nobits
	.sectionflags	@""
	.align	16
	.zero		1024


//--------------------- .nv.shared.reserved.0     --------------------------
	.section	.nv.shared.reserved.0,"aw",@nobits
	.weak		__nv_reservedSMEM_offset_0_alias
	.size		__nv_reservedSMEM_offset_0_alias, 0, 64
	.other		__nv_reservedSMEM_offset_0_alias,@"STO_CUDA_RESERVED_SHARED STV_DEFAULT"
__nv_reservedSMEM_offset_0_alias:
	.zero		0
.nv.shared.reserved.0:
	.zero		64
	.weak		__nv_reservedSMEM_tcgen05_partition
	.type		__nv_reservedSMEM_tcgen05_partition,@object
	.size		__nv_reservedSMEM_tcgen05_partition,(.L_0 - __nv_reservedSMEM_tcgen05_partition)
__nv_reservedSMEM_tcgen05_partition:
	.zero		32
.L_0:


//--------------------- .nv.global                --------------------------
	.section	.nv.global,"aw",@nobits
.nv.global:
	.type		_ZN40_INTERNAL_3ed2141c_4_k_cu_e85c3ff3_371784cute1_E,@object
	.size		_ZN40_INTERNAL_3ed2141c_4_k_cu_e85c3ff3_371784cute1_E,(_ZN40_INTERNAL_3ed2141c_4_k_cu_e85c3ff3_371784cuda3std3__45__cpo6cbeginE - _ZN40_INTERNAL_3ed2141c_4_k_cu_e85c3ff3_371784cute1_E)
_ZN40_INTERNAL_3ed2141c_4_k_cu_e85c3ff3_371784cute1_E:
	.zero		1
	.type		_ZN40_INTERNAL_3ed2141c_4_k_cu_e85c3ff3_371784cuda3std3__45__cpo6cbeginE,@object
	.size		_ZN40_INTERNAL_3ed2141c_4_k_cu_e85c3ff3_371784cuda3std3__45__cpo6cbeginE,(_ZN40_INTERNAL_3ed2141c_4_k_cu_e85c3ff3_371784cuda3std3__48in_placeE - _ZN40_INTERNAL_3ed2141c_4_k_cu_e85c3ff3_371784cuda3std3__45__cpo6cbeginE)
_ZN40_INTERNAL_3ed2141c_4_k_cu_e85c3ff3_371784cuda3std3__45__cpo6cbeginE:
	.zero		1
	.type		_ZN40_INTERNAL_3ed2141c_4_k_cu_e85c3ff3_371784cuda3std3__48in_placeE,@object
	.size		_ZN40_INTERNAL_3ed2141c_4_k_cu_e85c3ff3_371784cuda3std3__48in_placeE,(_ZN40_INTERNAL_3ed2141c_4_k_cu_e85c3ff3_371784cuda3std6ranges3__45__cpo9iter_moveE - _ZN40_INTERNAL_3ed2141c_4_k_cu_e85c3ff3_371784cuda3std3__48in_placeE)
_ZN40_INTERNAL_3ed2141c_4_k_cu_e85c3ff3_371784cuda3std3__48in_placeE:
	.zero		1
	.type		_ZN40_INTERNAL_3ed2141c_4_k_cu_e85c3ff3_371784cuda3std6ranges3__45__cpo9iter_moveE,@object
	.size		_ZN40_INTERNAL_3ed2141c_4_k_cu_e85c3ff3_371784cuda3std6ranges3__45__cpo9iter_moveE,(_ZN40_INTERNAL_3ed2141c_4_k_cu_e85c3ff3_371784cuda3std3__45__cpo5beginE - _ZN40_INTERNAL_3ed2141c_4_k_cu_e85c3ff3_371784cuda3std6ranges3__45__cpo9iter_moveE)
_ZN40_INTERNAL_3ed2141c_4_k_cu_e85c3ff3_371784cuda3std6ranges3__45__cpo9iter_moveE:
	.zero		1
	.type		_ZN40_INTERNAL_3ed2141c_4_k_cu_e85c3ff3_371784cuda3std3__45__cpo5beginE,@object
	.size		_ZN40_INTERNAL_3ed2141c_4_k_cu_e85c3ff3_371784cuda3std3__45__cpo5beginE,(_ZN40_INTERNAL_3ed2141c_4_k_cu_e85c3ff3_371784cuda3std3__442_GLOBAL__N__3ed2141c_4_k_cu_e85c3ff3_371786ignoreE - _ZN40_INTERNAL_3ed2141c_4_k_cu_e85c3ff3_371784cuda3std3__45__cpo5beginE)
_ZN40_INTERNAL_3ed2141c_4_k_cu_e85c3ff3_371784cuda3std3__45__cpo5beginE:
	.zero		1
	.type		_ZN40_INTERNAL_3ed2141c_4_k_cu_e85c3ff3_371784cuda3std3__442_GLOBAL__N__3ed2141c_4_k_cu_e85c3ff3_371786ignoreE,@object
	.size		_ZN40_INTERNAL_3ed2141c_4_k_cu_e85c3ff3_371784cuda3std3__442_GLOBAL__N__3ed2141c_4_k_cu_e85c3ff3_371786ignoreE,(_ZN40_INTERNAL_3ed2141c_4_k_cu_e85c3ff3_371784cute7productE - _ZN40_INTERNAL_3ed2141c_4_k_cu_e85c3ff3_371784cuda3std3__442_GLOBAL__N__3ed2141c_4_k_cu_e85c3ff3_371786ignoreE)
_ZN40_INTERNAL_3ed2141c_4_k_cu_e85c3ff3_371784cuda3std3__442_GLOBAL__N__3ed2141c_4_k_cu_e85c3ff3_371786ignoreE:
	.zero		1
	.type		_ZN40_INTERNAL_3ed2141c_4_k_cu_e85c3ff3_371784cute7productE,@object
	.size		_ZN40_INTERNAL_3ed2141c_4_k_cu_e85c3ff3_371784cute7productE,(_ZN40_INTERNAL_3ed2141c_4_k_cu_e85c3ff3_371784cuda3std3__45__cpo3endE - _ZN40_INTERNAL_3ed2141c_4_k_cu_e85c3ff3_371784cute7productE)
_ZN40_INTERNAL_3ed2141c_4_k_cu_e85c3ff3_371784cute7productE:
	.zero		1
	.type		_ZN40_INTERNAL_3ed2141c_4_k_cu_e85c3ff3_371784cuda3std3__45__cpo3endE,@object
	.size		_ZN40_INTERNAL_3ed2141c_4_k_cu_e85c3ff3_371784cuda3std3__45__cpo3endE,(_ZN40_INTERNAL_3ed2141c_4_k_cu_e85c3ff3_371784cuda3std3__419piecewise_constructE - _ZN40_INTERNAL_3ed2141c_4_k_cu_e85c3ff3_371784cuda3std3__45__cpo3endE)
_ZN40_INTERNAL_3ed2141c_4_k_cu_e85c3ff3_371784cuda3std3__45__cpo3endE:
	.zero		1
	.type		_ZN40_INTERNAL_3ed2141c_4_k_cu_e85c3ff3_371784cuda3std3__419piecewise_constructE,@object
	.size		_ZN40_INTERNAL_3ed2141c_4_k_cu_e85c3ff3_371784cuda3std3__419piecewise_constructE,(_ZN40_INTERNAL_3ed2141c_4_k_cu_e85c3ff3_371784cuda3std3__45__cpo4cendE - _ZN40_INTERNAL_3ed2141c_4_k_cu_e85c3ff3_371784cuda3std3__419piecewise_constructE)
_ZN40_INTERNAL_3ed2141c_4_k_cu_e85c3ff3_371784cuda3std3__419piecewise_constructE:
	.zero		1
	.type		_ZN40_INTERNAL_3ed2141c_4_k_cu_e85c3ff3_371784cuda3std3__45__cpo4cendE,@object
	.size		_ZN40_INTERNAL_3ed2141c_4_k_cu_e85c3ff3_371784cuda3std3__45__cpo4cendE,(_ZN40_INTERNAL_3ed2141c_4_k_cu_e85c3ff3_371784cuda3std6ranges3__45__cpo4swapE - _ZN40_INTERNAL_3ed2141c_4_k_cu_e85c3ff3_371784cuda3std3__45__cpo4cendE)
_ZN40_INTERNAL_3ed2141c_4_k_cu_e85c3ff3_371784cuda3std3__45__cpo4cendE:
	.zero		1
	.type		_ZN40_INTERNAL_3ed2141c_4_k_cu_e85c3ff3_371784cuda3std6ranges3__45__cpo4swapE,@object
	.size		_ZN40_INTERNAL_3ed2141c_4_k_cu_e85c3ff3_371784cuda3std6ranges3__45__cpo4swapE,(.L_10 - _ZN40_INTERNAL_3ed2141c_4_k_cu_e85c3ff3_371784cuda3std6ranges3__45__cpo4swapE)
_ZN40_INTERNAL_3ed2141c_4_k_cu_e85c3ff3_371784cuda3std6ranges3__45__cpo4swapE:
	.zero		1
.L_10:


//--------------------- .nv.constant0._ZN7cutlass13device_kernelINS_4gemm6kernel13GemmUniversalIN4cute5tupleIJiiiiEEENS1_10collective13CollectiveMmaINS1_35MainloopSm100TmaUmmaWarpSpecializedILi34ELi2ELi4ENS5_IJNS4_1CILi1EEESB_SB_EEEEENS5_IJNSA_ILi128EEENSA_ILi64EEENSA_ILi32EEEEEENS_12float_e4m3_tENS5_IJSB_llEEENS_12float_e5m2_tESJ_NS4_8TiledMMAINS4_8MMA_AtomIJNS4_10MMA_TraitsINS4_19SM100_MMA_F8F6F4_SSEJSI_SK_fSE_SF_NS4_17integral_constantINS4_4UMMA5MajorELSR_1EEESS_NSP_INSQ_7ScaleInELST_0EEESU_EEEEEENS4_6LayoutISC_NS5_IJNSA_ILi0EEESY_SY_EEEEENS5_IJNS4_10UnderscoreES11_S11_EEEEENS4_13SM90_TMA_LOADENS4_14ComposedLayoutINS4_7SwizzleILi3ELi4ELi3EEENS4_18smem_ptr_flag_bitsILi8EEENSX_INS5_IJSE_NSA_ILi8EEEEEENS5_IJSB_SE_EEEEEEEvNS4_8identityES14_NS15_INS16_ILi2ELi4ELi3EEES19_NSX_INS5_IJSF_S1A_EEENS5_IJSB_SF_EEEEEEEvS1F_EENS_8epilogue10collective18CollectiveEpilogueINS1M_23Sm100TmaWarpSpecializedILi1ELi1ELi64ELb0ELb0EEEJSH_NS5_IJNSX_ISE_SB_EENSX_ISF_SB_EEEEESI_NS5_IJlSB_lEEESI_S1U_NS1M_6fusion15FusionCallbacksIS1Q_NS1V_17LinearCombinationISI_fSI_fLNS_15FloatRoundStyleE2EEESH_S1T_JEEENS4_5SM1004TMEM4LOAD26SM100_TMEM_LOAD_32dp32b64xES14_NS15_IS1G_S19_NSX_INS5_IJS1A_SF_EEENS5_IJSF_SB_EEEEEEENS4_39AutoVectorizingCopyWithAssumedAlignmentILi128EEENS4_14SM90_TMA_STOREES28_S2A_S2A_EEEvvEEEEvNT_6ParamsE --------------------------
	.section	.nv.constant0._ZN7cutlass13device_kernelINS_4gemm6kernel13GemmUniversalIN4cute5tupleIJiiiiEEENS1_10collective13CollectiveMmaINS1_35MainloopSm100TmaUmmaWarpSpecializedILi34ELi2ELi4ENS5_IJNS4_1CILi1EEESB_SB_EEEEENS5_IJNSA_ILi128EEENSA_ILi64EEENSA_ILi32EEEEEENS_12float_e4m3_tENS5_IJSB_llEEENS_12float_e5m2_tESJ_NS4_8TiledMMAINS4_8MMA_AtomIJNS4_10MMA_TraitsINS4_19SM100_MMA_F8F6F4_SSEJSI_SK_fSE_SF_NS4_17integral_constantINS4_4UMMA5MajorELSR_1EEESS_NSP_INSQ_7ScaleInELST_0EEESU_EEEEEENS4_6LayoutISC_NS5_IJNSA_ILi0EEESY_SY_EEEEENS5_IJNS4_10UnderscoreES11_S11_EEEEENS4_13SM90_TMA_LOADENS4_14ComposedLayoutINS4_7SwizzleILi3ELi4ELi3EEENS4_18smem_ptr_flag_bitsILi8EEENSX_INS5_IJSE_NSA_ILi8EEEEEENS5_IJSB_SE_EEEEEEEvNS4_8identityES14_NS15_INS16_ILi2ELi4ELi3EEES19_NSX_INS5_IJSF_S1A_EEENS5_IJSB_SF_EEEEEEEvS1F_EENS_8epilogue10collective18CollectiveEpilogueINS1M_23Sm100TmaWarpSpecializedILi1ELi1ELi64ELb0ELb0EEEJSH_NS5_IJNSX_ISE_SB_EENSX_ISF_SB_EEEEESI_NS5_IJlSB_lEEESI_S1U_NS1M_6fusion15FusionCallbacksIS1Q_NS1V_17LinearCombinationISI_fSI_fLNS_15FloatRoundStyleE2EEESH_S1T_JEEENS4_5SM1004TMEM4LOAD26SM100_TMEM_LOAD_32dp32b64xES14_NS15_IS1G_S19_NSX_INS5_IJS1A_SF_EEENS5_IJSF_SB_EEEEEEENS4_39AutoVectorizingCopyWithAssumedAlignmentILi128EEENS4_14SM90_TMA_STOREES28_S2A_S2A_EEEvvEEEEvNT_6ParamsE,"a",@progbits
	.sectionflags	@""
	.align	4
.nv.constant0._ZN7cutlass13device_kernelINS_4gemm6kernel13GemmUniversalIN4cute5tupleIJiiiiEEENS1_10collective13CollectiveMmaINS1_35MainloopSm100TmaUmmaWarpSpecializedILi34ELi2ELi4ENS5_IJNS4_1CILi1EEESB_SB_EEEEENS5_IJNSA_ILi128EEENSA_ILi64EEENSA_ILi32EEEEEENS_12float_e4m3_tENS5_IJSB_llEEENS_12float_e5m2_tESJ_NS4_8TiledMMAINS4_8MMA_AtomIJNS4_10MMA_TraitsINS4_19SM100_MMA_F8F6F4_SSEJSI_SK_fSE_SF_NS4_17integral_constantINS4_4UMMA5MajorELSR_1EEESS_NSP_INSQ_7ScaleInELST_0EEESU_EEEEEENS4_6LayoutISC_NS5_IJNSA_ILi0EEESY_SY_EEEEENS5_IJNS4_10UnderscoreES11_S11_EEEEENS4_13SM90_TMA_LOADENS4_14ComposedLayoutINS4_7SwizzleILi3ELi4ELi3EEENS4_18smem_ptr_flag_bitsILi8EEENSX_INS5_IJSE_NSA_ILi8EEEEEENS5_IJSB_SE_EEEEEEEvNS4_8identityES14_NS15_INS16_ILi2ELi4ELi3EEES19_NSX_INS5_IJSF_S1A_EEENS5_IJSB_SF_EEEEEEEvS1F_EENS_8epilogue10collective18CollectiveEpilogueINS1M_23Sm100TmaWarpSpecializedILi1ELi1ELi64ELb0ELb0EEEJSH_NS5_IJNSX_ISE_SB_EENSX_ISF_SB_EEEEESI_NS5_IJlSB_lEEESI_S1U_NS1M_6fusion15FusionCallbacksIS1Q_NS1V_17LinearCombinationISI_fSI_fLNS_15FloatRoundStyleE2EEESH_S1T_JEEENS4_5SM1004TMEM4LOAD26SM100_TMEM_LOAD_32dp32b64xES14_NS15_IS1G_S19_NSX_INS5_IJS1A_SF_EEENS5_IJSF_SB_EEEEEEENS4_39AutoVectorizingCopyWithAssumedAlignmentILi128EEENS4_14SM90_TMA_STOREES28_S2A_S2A_EEEvvEEEEvNT_6ParamsE:
	.zero		2944


//--------------------- SYMBOLS --------------------------

	.type		.nv.reservedSmem.offset0,@object
	.size		.nv.reservedSmem.offset0,0x4
	.type		.nv.reservedSmem.cap,@object
	.size		.nv.reservedSmem.cap,0x4
	.type		__assertfail,@function
